//
// Generated by NVIDIA NVVM Compiler
//
// Compiler Build ID: CL-36424714
// Cuda compilation tools, release 13.0, V13.0.88
// Based on NVVM 20.0.0
//

.version 9.0
.target sm_100
.address_size 64

	// .globl	_Z21ComputeScheduleKernelP9SubdomainPdPiS2_iS2_

.visible .entry _Z21ComputeScheduleKernelP9SubdomainPdPiS2_iS2_(
	.param .u64 .ptr .align 1 _Z21ComputeScheduleKernelP9SubdomainPdPiS2_iS2__param_0,
	.param .u64 .ptr .align 1 _Z21ComputeScheduleKernelP9SubdomainPdPiS2_iS2__param_1,
	.param .u64 .ptr .align 1 _Z21ComputeScheduleKernelP9SubdomainPdPiS2_iS2__param_2,
	.param .u64 .ptr .align 1 _Z21ComputeScheduleKernelP9SubdomainPdPiS2_iS2__param_3,
	.param .u32 _Z21ComputeScheduleKernelP9SubdomainPdPiS2_iS2__param_4,
	.param .u64 .ptr .align 1 _Z21ComputeScheduleKernelP9SubdomainPdPiS2_iS2__param_5
)
{
	.reg .pred 	%p<131>;
	.reg .b32 	%r<9>;
	.reg .b64 	%rd<246>;
	.reg .b64 	%fd<1138>;

	ld.param.u64 	%rd6, [_Z21ComputeScheduleKernelP9SubdomainPdPiS2_iS2__param_2];
	ld.param.u64 	%rd7, [_Z21ComputeScheduleKernelP9SubdomainPdPiS2_iS2__param_3];
	ld.param.u32 	%r3, [_Z21ComputeScheduleKernelP9SubdomainPdPiS2_iS2__param_4];
	mov.u32 	%r4, %tid.x;
	mov.u32 	%r5, %ctaid.x;
	mov.u32 	%r6, %ntid.x;
	mad.lo.s32 	%r1, %r5, %r6, %r4;
	setp.ge.s32 	%p1, %r1, %r3;
	@%p1 bra 	$L__BB0_323;
	cvta.to.global.u64 	%rd9, %rd6;
	cvta.to.global.u64 	%rd10, %rd7;
	mul.wide.s32 	%rd11, %r1, 4;
	add.s64 	%rd12, %rd9, %rd11;
	ld.global.u32 	%r2, [%rd12];
	mul.wide.s32 	%rd13, %r2, 4;
	add.s64 	%rd14, %rd10, %rd13;
	atom.relaxed.global.cas.b32 	%r7, [%rd14], 1, 0;
	setp.ne.s32 	%p2, %r7, 1;
	@%p2 bra 	$L__BB0_323;
	ld.param.u64 	%rd187, [_Z21ComputeScheduleKernelP9SubdomainPdPiS2_iS2__param_0];
	cvta.to.global.u64 	%rd15, %rd187;
	mul.wide.s32 	%rd16, %r2, 296;
	add.s64 	%rd1, %rd15, %rd16;
	ld.global.f64 	%fd1, [%rd1+8];
	ld.global.f64 	%fd1045, [%rd1+104];
	min.f64 	%fd3, %fd1, %fd1045;
	ld.global.f64 	%fd4, [%rd1+48];
	ld.global.f64 	%fd1051, [%rd1+64];
	min.f64 	%fd6, %fd4, %fd1051;
	min.f64 	%fd7, %fd3, %fd6;
	max.f64 	%fd545, %fd3, %fd6;
	sub.f64 	%fd8, %fd545, %fd7;
	setp.ltu.f64 	%p3, %fd8, 0d3FF0000000000000;
	@%p3 bra 	$L__BB0_4;
	add.f64 	%fd1010, %fd7, 0d3FF0000000000000;
	bra.uni 	$L__BB0_5;
$L__BB0_4:
	add.f64 	%fd546, %fd3, %fd6;
	mul.f64 	%fd547, %fd8, %fd8;
	mov.f64 	%fd548, 0d4000000000000000;
	sub.f64 	%fd549, %fd548, %fd547;
	sqrt.rn.f64 	%fd550, %fd549;
	add.f64 	%fd551, %fd546, %fd550;
	mul.f64 	%fd1010, %fd551, 0d3FE0000000000000;
$L__BB0_5:
	ld.global.f64 	%fd1043, [%rd1+56];
	setp.geu.f64 	%p4, %fd1010, %fd1043;
	@%p4 bra 	$L__BB0_7;
	st.global.f64 	[%rd1+56], %fd1010;
	mov.f64 	%fd1043, %fd1010;
$L__BB0_7:
	ld.global.f64 	%fd14, [%rd1+16];
	ld.global.f64 	%fd1053, [%rd1+112];
	min.f64 	%fd16, %fd14, %fd1053;
	ld.global.f64 	%fd1059, [%rd1+72];
	min.f64 	%fd18, %fd1043, %fd1059;
	min.f64 	%fd19, %fd16, %fd18;
	max.f64 	%fd552, %fd16, %fd18;
	sub.f64 	%fd20, %fd552, %fd19;
	setp.ltu.f64 	%p5, %fd20, 0d3FF0000000000000;
	@%p5 bra 	$L__BB0_9;
	add.f64 	%fd1012, %fd19, 0d3FF0000000000000;
	bra.uni 	$L__BB0_10;
$L__BB0_9:
	add.f64 	%fd553, %fd16, %fd18;
	mul.f64 	%fd554, %fd20, %fd20;
	mov.f64 	%fd555, 0d4000000000000000;
	sub.f64 	%fd556, %fd555, %fd554;
	sqrt.rn.f64 	%fd557, %fd556;
	add.f64 	%fd558, %fd553, %fd557;
	mul.f64 	%fd1012, %fd558, 0d3FE0000000000000;
$L__BB0_10:
	setp.geu.f64 	%p6, %fd1012, %fd1051;
	@%p6 bra 	$L__BB0_12;
	st.global.f64 	[%rd1+64], %fd1012;
	mov.f64 	%fd1051, %fd1012;
$L__BB0_12:
	ld.global.f64 	%fd25, [%rd1+24];
	ld.global.f64 	%fd1061, [%rd1+120];
	min.f64 	%fd27, %fd25, %fd1061;
	ld.global.f64 	%fd1067, [%rd1+80];
	min.f64 	%fd29, %fd1051, %fd1067;
	min.f64 	%fd30, %fd27, %fd29;
	max.f64 	%fd559, %fd27, %fd29;
	sub.f64 	%fd31, %fd559, %fd30;
	setp.ltu.f64 	%p7, %fd31, 0d3FF0000000000000;
	@%p7 bra 	$L__BB0_14;
	add.f64 	%fd1014, %fd30, 0d3FF0000000000000;
	bra.uni 	$L__BB0_15;
$L__BB0_14:
	add.f64 	%fd560, %fd27, %fd29;
	mul.f64 	%fd561, %fd31, %fd31;
	mov.f64 	%fd562, 0d4000000000000000;
	sub.f64 	%fd563, %fd562, %fd561;
	sqrt.rn.f64 	%fd564, %fd563;
	add.f64 	%fd565, %fd560, %fd564;
	mul.f64 	%fd1014, %fd565, 0d3FE0000000000000;
$L__BB0_15:
	setp.geu.f64 	%p8, %fd1014, %fd1059;
	@%p8 bra 	$L__BB0_17;
	st.global.f64 	[%rd1+72], %fd1014;
	mov.f64 	%fd1059, %fd1014;
$L__BB0_17:
	ld.global.f64 	%fd36, [%rd1+32];
	ld.global.f64 	%fd1069, [%rd1+128];
	min.f64 	%fd38, %fd36, %fd1069;
	ld.global.f64 	%fd39, [%rd1+88];
	min.f64 	%fd40, %fd1059, %fd39;
	min.f64 	%fd41, %fd38, %fd40;
	max.f64 	%fd566, %fd38, %fd40;
	sub.f64 	%fd42, %fd566, %fd41;
	setp.ltu.f64 	%p9, %fd42, 0d3FF0000000000000;
	@%p9 bra 	$L__BB0_19;
	add.f64 	%fd1016, %fd41, 0d3FF0000000000000;
	bra.uni 	$L__BB0_20;
$L__BB0_19:
	add.f64 	%fd567, %fd38, %fd40;
	mul.f64 	%fd568, %fd42, %fd42;
	mov.f64 	%fd569, 0d4000000000000000;
	sub.f64 	%fd570, %fd569, %fd568;
	sqrt.rn.f64 	%fd571, %fd570;
	add.f64 	%fd572, %fd567, %fd571;
	mul.f64 	%fd1016, %fd572, 0d3FE0000000000000;
$L__BB0_20:
	setp.geu.f64 	%p10, %fd1016, %fd1067;
	@%p10 bra 	$L__BB0_22;
	st.global.f64 	[%rd1+80], %fd1016;
	mov.f64 	%fd1067, %fd1016;
$L__BB0_22:
	ld.global.f64 	%fd1047, [%rd1+152];
	min.f64 	%fd48, %fd1043, %fd1047;
	ld.global.f64 	%fd49, [%rd1+96];
	min.f64 	%fd50, %fd49, %fd1053;
	min.f64 	%fd51, %fd48, %fd50;
	max.f64 	%fd573, %fd48, %fd50;
	sub.f64 	%fd52, %fd573, %fd51;
	setp.ltu.f64 	%p11, %fd52, 0d3FF0000000000000;
	@%p11 bra 	$L__BB0_24;
	add.f64 	%fd1018, %fd51, 0d3FF0000000000000;
	bra.uni 	$L__BB0_25;
$L__BB0_24:
	add.f64 	%fd574, %fd48, %fd50;
	mul.f64 	%fd575, %fd52, %fd52;
	mov.f64 	%fd576, 0d4000000000000000;
	sub.f64 	%fd577, %fd576, %fd575;
	sqrt.rn.f64 	%fd578, %fd577;
	add.f64 	%fd579, %fd574, %fd578;
	mul.f64 	%fd1018, %fd579, 0d3FE0000000000000;
$L__BB0_25:
	setp.geu.f64 	%p12, %fd1018, %fd1045;
	@%p12 bra 	$L__BB0_27;
	st.global.f64 	[%rd1+104], %fd1018;
	mov.f64 	%fd1045, %fd1018;
$L__BB0_27:
	ld.global.f64 	%fd1055, [%rd1+160];
	min.f64 	%fd58, %fd1051, %fd1055;
	min.f64 	%fd59, %fd1045, %fd1061;
	min.f64 	%fd60, %fd58, %fd59;
	max.f64 	%fd580, %fd58, %fd59;
	sub.f64 	%fd61, %fd580, %fd60;
	setp.ltu.f64 	%p13, %fd61, 0d3FF0000000000000;
	@%p13 bra 	$L__BB0_29;
	add.f64 	%fd1020, %fd60, 0d3FF0000000000000;
	bra.uni 	$L__BB0_30;
$L__BB0_29:
	add.f64 	%fd581, %fd58, %fd59;
	mul.f64 	%fd582, %fd61, %fd61;
	mov.f64 	%fd583, 0d4000000000000000;
	sub.f64 	%fd584, %fd583, %fd582;
	sqrt.rn.f64 	%fd585, %fd584;
	add.f64 	%fd586, %fd581, %fd585;
	mul.f64 	%fd1020, %fd586, 0d3FE0000000000000;
$L__BB0_30:
	setp.geu.f64 	%p14, %fd1020, %fd1053;
	@%p14 bra 	$L__BB0_32;
	st.global.f64 	[%rd1+112], %fd1020;
	mov.f64 	%fd1053, %fd1020;
$L__BB0_32:
	ld.global.f64 	%fd1063, [%rd1+168];
	min.f64 	%fd67, %fd1059, %fd1063;
	min.f64 	%fd68, %fd1053, %fd1069;
	min.f64 	%fd69, %fd67, %fd68;
	max.f64 	%fd587, %fd67, %fd68;
	sub.f64 	%fd70, %fd587, %fd69;
	setp.ltu.f64 	%p15, %fd70, 0d3FF0000000000000;
	@%p15 bra 	$L__BB0_34;
	add.f64 	%fd1022, %fd69, 0d3FF0000000000000;
	bra.uni 	$L__BB0_35;
$L__BB0_34:
	add.f64 	%fd588, %fd67, %fd68;
	mul.f64 	%fd589, %fd70, %fd70;
	mov.f64 	%fd590, 0d4000000000000000;
	sub.f64 	%fd591, %fd590, %fd589;
	sqrt.rn.f64 	%fd592, %fd591;
	add.f64 	%fd593, %fd588, %fd592;
	mul.f64 	%fd1022, %fd593, 0d3FE0000000000000;
$L__BB0_35:
	setp.geu.f64 	%p16, %fd1022, %fd1061;
	@%p16 bra 	$L__BB0_37;
	st.global.f64 	[%rd1+120], %fd1022;
	mov.f64 	%fd1061, %fd1022;
$L__BB0_37:
	ld.global.f64 	%fd1071, [%rd1+176];
	min.f64 	%fd76, %fd1067, %fd1071;
	ld.global.f64 	%fd77, [%rd1+136];
	min.f64 	%fd78, %fd1061, %fd77;
	min.f64 	%fd79, %fd76, %fd78;
	max.f64 	%fd594, %fd76, %fd78;
	sub.f64 	%fd80, %fd594, %fd79;
	setp.ltu.f64 	%p17, %fd80, 0d3FF0000000000000;
	@%p17 bra 	$L__BB0_39;
	add.f64 	%fd1024, %fd79, 0d3FF0000000000000;
	bra.uni 	$L__BB0_40;
$L__BB0_39:
	add.f64 	%fd595, %fd76, %fd78;
	mul.f64 	%fd596, %fd80, %fd80;
	mov.f64 	%fd597, 0d4000000000000000;
	sub.f64 	%fd598, %fd597, %fd596;
	sqrt.rn.f64 	%fd599, %fd598;
	add.f64 	%fd600, %fd595, %fd599;
	mul.f64 	%fd1024, %fd600, 0d3FE0000000000000;
$L__BB0_40:
	setp.geu.f64 	%p18, %fd1024, %fd1069;
	@%p18 bra 	$L__BB0_42;
	st.global.f64 	[%rd1+128], %fd1024;
	mov.f64 	%fd1069, %fd1024;
$L__BB0_42:
	ld.global.f64 	%fd1049, [%rd1+200];
	min.f64 	%fd86, %fd1045, %fd1049;
	ld.global.f64 	%fd87, [%rd1+144];
	min.f64 	%fd88, %fd87, %fd1055;
	min.f64 	%fd89, %fd86, %fd88;
	max.f64 	%fd601, %fd86, %fd88;
	sub.f64 	%fd90, %fd601, %fd89;
	setp.ltu.f64 	%p19, %fd90, 0d3FF0000000000000;
	@%p19 bra 	$L__BB0_44;
	add.f64 	%fd1026, %fd89, 0d3FF0000000000000;
	bra.uni 	$L__BB0_45;
$L__BB0_44:
	add.f64 	%fd602, %fd86, %fd88;
	mul.f64 	%fd603, %fd90, %fd90;
	mov.f64 	%fd604, 0d4000000000000000;
	sub.f64 	%fd605, %fd604, %fd603;
	sqrt.rn.f64 	%fd606, %fd605;
	add.f64 	%fd607, %fd602, %fd606;
	mul.f64 	%fd1026, %fd607, 0d3FE0000000000000;
$L__BB0_45:
	setp.geu.f64 	%p20, %fd1026, %fd1047;
	@%p20 bra 	$L__BB0_47;
	st.global.f64 	[%rd1+152], %fd1026;
	mov.f64 	%fd1047, %fd1026;
$L__BB0_47:
	ld.param.u64 	%rd188, [_Z21ComputeScheduleKernelP9SubdomainPdPiS2_iS2__param_0];
	cvta.to.global.u64 	%rd17, %rd188;
	add.s64 	%rd2, %rd17, %rd16;
	ld.global.f64 	%fd1057, [%rd2+208];
	min.f64 	%fd96, %fd1053, %fd1057;
	min.f64 	%fd97, %fd1047, %fd1063;
	min.f64 	%fd98, %fd96, %fd97;
	max.f64 	%fd608, %fd96, %fd97;
	sub.f64 	%fd99, %fd608, %fd98;
	setp.ltu.f64 	%p21, %fd99, 0d3FF0000000000000;
	@%p21 bra 	$L__BB0_49;
	add.f64 	%fd1028, %fd98, 0d3FF0000000000000;
	bra.uni 	$L__BB0_50;
$L__BB0_49:
	add.f64 	%fd609, %fd96, %fd97;
	mul.f64 	%fd610, %fd99, %fd99;
	mov.f64 	%fd611, 0d4000000000000000;
	sub.f64 	%fd612, %fd611, %fd610;
	sqrt.rn.f64 	%fd613, %fd612;
	add.f64 	%fd614, %fd609, %fd613;
	mul.f64 	%fd1028, %fd614, 0d3FE0000000000000;
$L__BB0_50:
	setp.geu.f64 	%p22, %fd1028, %fd1055;
	@%p22 bra 	$L__BB0_52;
	st.global.f64 	[%rd2+160], %fd1028;
	mov.f64 	%fd1055, %fd1028;
$L__BB0_52:
	ld.param.u64 	%rd189, [_Z21ComputeScheduleKernelP9SubdomainPdPiS2_iS2__param_0];
	cvta.to.global.u64 	%rd19, %rd189;
	add.s64 	%rd21, %rd19, %rd16;
	ld.global.f64 	%fd1065, [%rd21+216];
	min.f64 	%fd105, %fd1061, %fd1065;
	min.f64 	%fd106, %fd1055, %fd1071;
	min.f64 	%fd107, %fd105, %fd106;
	max.f64 	%fd615, %fd105, %fd106;
	sub.f64 	%fd108, %fd615, %fd107;
	setp.ltu.f64 	%p23, %fd108, 0d3FF0000000000000;
	@%p23 bra 	$L__BB0_54;
	add.f64 	%fd1030, %fd107, 0d3FF0000000000000;
	bra.uni 	$L__BB0_55;
$L__BB0_54:
	add.f64 	%fd616, %fd105, %fd106;
	mul.f64 	%fd617, %fd108, %fd108;
	mov.f64 	%fd618, 0d4000000000000000;
	sub.f64 	%fd619, %fd618, %fd617;
	sqrt.rn.f64 	%fd620, %fd619;
	add.f64 	%fd621, %fd616, %fd620;
	mul.f64 	%fd1030, %fd621, 0d3FE0000000000000;
$L__BB0_55:
	setp.geu.f64 	%p24, %fd1030, %fd1063;
	@%p24 bra 	$L__BB0_57;
	ld.param.u64 	%rd190, [_Z21ComputeScheduleKernelP9SubdomainPdPiS2_iS2__param_0];
	cvta.to.global.u64 	%rd22, %rd190;
	add.s64 	%rd24, %rd22, %rd16;
	st.global.f64 	[%rd24+168], %fd1030;
	mov.f64 	%fd1063, %fd1030;
$L__BB0_57:
	ld.param.u64 	%rd191, [_Z21ComputeScheduleKernelP9SubdomainPdPiS2_iS2__param_0];
	cvta.to.global.u64 	%rd25, %rd191;
	mul.wide.s32 	%rd26, %r2, 296;
	add.s64 	%rd27, %rd25, %rd26;
	ld.global.f64 	%fd1073, [%rd27+224];
	min.f64 	%fd114, %fd1069, %fd1073;
	ld.global.f64 	%fd115, [%rd27+184];
	min.f64 	%fd116, %fd1063, %fd115;
	min.f64 	%fd117, %fd114, %fd116;
	max.f64 	%fd622, %fd114, %fd116;
	sub.f64 	%fd118, %fd622, %fd117;
	setp.ltu.f64 	%p25, %fd118, 0d3FF0000000000000;
	@%p25 bra 	$L__BB0_59;
	add.f64 	%fd1032, %fd117, 0d3FF0000000000000;
	bra.uni 	$L__BB0_60;
$L__BB0_59:
	add.f64 	%fd623, %fd114, %fd116;
	mul.f64 	%fd624, %fd118, %fd118;
	mov.f64 	%fd625, 0d4000000000000000;
	sub.f64 	%fd626, %fd625, %fd624;
	sqrt.rn.f64 	%fd627, %fd626;
	add.f64 	%fd628, %fd623, %fd627;
	mul.f64 	%fd1032, %fd628, 0d3FE0000000000000;
$L__BB0_60:
	setp.geu.f64 	%p26, %fd1032, %fd1071;
	@%p26 bra 	$L__BB0_62;
	ld.param.u64 	%rd192, [_Z21ComputeScheduleKernelP9SubdomainPdPiS2_iS2__param_0];
	cvta.to.global.u64 	%rd28, %rd192;
	add.s64 	%rd30, %rd28, %rd26;
	st.global.f64 	[%rd30+176], %fd1032;
	mov.f64 	%fd1071, %fd1032;
$L__BB0_62:
	ld.param.u64 	%rd193, [_Z21ComputeScheduleKernelP9SubdomainPdPiS2_iS2__param_0];
	cvta.to.global.u64 	%rd31, %rd193;
	mul.wide.s32 	%rd32, %r2, 296;
	add.s64 	%rd33, %rd31, %rd32;
	ld.global.f64 	%fd123, [%rd33+248];
	min.f64 	%fd124, %fd1047, %fd123;
	ld.global.f64 	%fd125, [%rd33+192];
	min.f64 	%fd126, %fd125, %fd1057;
	min.f64 	%fd127, %fd124, %fd126;
	max.f64 	%fd629, %fd124, %fd126;
	sub.f64 	%fd128, %fd629, %fd127;
	setp.ltu.f64 	%p27, %fd128, 0d3FF0000000000000;
	@%p27 bra 	$L__BB0_64;
	add.f64 	%fd1034, %fd127, 0d3FF0000000000000;
	bra.uni 	$L__BB0_65;
$L__BB0_64:
	add.f64 	%fd630, %fd124, %fd126;
	mul.f64 	%fd631, %fd128, %fd128;
	mov.f64 	%fd632, 0d4000000000000000;
	sub.f64 	%fd633, %fd632, %fd631;
	sqrt.rn.f64 	%fd634, %fd633;
	add.f64 	%fd635, %fd630, %fd634;
	mul.f64 	%fd1034, %fd635, 0d3FE0000000000000;
$L__BB0_65:
	setp.geu.f64 	%p28, %fd1034, %fd1049;
	@%p28 bra 	$L__BB0_67;
	ld.param.u64 	%rd194, [_Z21ComputeScheduleKernelP9SubdomainPdPiS2_iS2__param_0];
	cvta.to.global.u64 	%rd34, %rd194;
	mul.wide.s32 	%rd35, %r2, 296;
	add.s64 	%rd36, %rd34, %rd35;
	st.global.f64 	[%rd36+200], %fd1034;
	mov.f64 	%fd1049, %fd1034;
$L__BB0_67:
	ld.param.u64 	%rd195, [_Z21ComputeScheduleKernelP9SubdomainPdPiS2_iS2__param_0];
	cvta.to.global.u64 	%rd37, %rd195;
	mul.wide.s32 	%rd38, %r2, 296;
	add.s64 	%rd39, %rd37, %rd38;
	ld.global.f64 	%fd133, [%rd39+256];
	min.f64 	%fd134, %fd1055, %fd133;
	min.f64 	%fd135, %fd1049, %fd1065;
	min.f64 	%fd136, %fd134, %fd135;
	max.f64 	%fd636, %fd134, %fd135;
	sub.f64 	%fd137, %fd636, %fd136;
	setp.ltu.f64 	%p29, %fd137, 0d3FF0000000000000;
	@%p29 bra 	$L__BB0_69;
	add.f64 	%fd1036, %fd136, 0d3FF0000000000000;
	bra.uni 	$L__BB0_70;
$L__BB0_69:
	add.f64 	%fd637, %fd134, %fd135;
	mul.f64 	%fd638, %fd137, %fd137;
	mov.f64 	%fd639, 0d4000000000000000;
	sub.f64 	%fd640, %fd639, %fd638;
	sqrt.rn.f64 	%fd641, %fd640;
	add.f64 	%fd642, %fd637, %fd641;
	mul.f64 	%fd1036, %fd642, 0d3FE0000000000000;
$L__BB0_70:
	setp.geu.f64 	%p30, %fd1036, %fd1057;
	@%p30 bra 	$L__BB0_72;
	ld.param.u64 	%rd196, [_Z21ComputeScheduleKernelP9SubdomainPdPiS2_iS2__param_0];
	cvta.to.global.u64 	%rd40, %rd196;
	mul.wide.s32 	%rd41, %r2, 296;
	add.s64 	%rd42, %rd40, %rd41;
	st.global.f64 	[%rd42+208], %fd1036;
	mov.f64 	%fd1057, %fd1036;
$L__BB0_72:
	ld.param.u64 	%rd197, [_Z21ComputeScheduleKernelP9SubdomainPdPiS2_iS2__param_0];
	cvta.to.global.u64 	%rd43, %rd197;
	mul.wide.s32 	%rd44, %r2, 296;
	add.s64 	%rd45, %rd43, %rd44;
	ld.global.f64 	%fd142, [%rd45+264];
	min.f64 	%fd143, %fd1063, %fd142;
	min.f64 	%fd144, %fd1057, %fd1073;
	min.f64 	%fd145, %fd143, %fd144;
	max.f64 	%fd643, %fd143, %fd144;
	sub.f64 	%fd146, %fd643, %fd145;
	setp.ltu.f64 	%p31, %fd146, 0d3FF0000000000000;
	@%p31 bra 	$L__BB0_74;
	add.f64 	%fd1038, %fd145, 0d3FF0000000000000;
	bra.uni 	$L__BB0_75;
$L__BB0_74:
	add.f64 	%fd644, %fd143, %fd144;
	mul.f64 	%fd645, %fd146, %fd146;
	mov.f64 	%fd646, 0d4000000000000000;
	sub.f64 	%fd647, %fd646, %fd645;
	sqrt.rn.f64 	%fd648, %fd647;
	add.f64 	%fd649, %fd644, %fd648;
	mul.f64 	%fd1038, %fd649, 0d3FE0000000000000;
$L__BB0_75:
	setp.geu.f64 	%p32, %fd1038, %fd1065;
	@%p32 bra 	$L__BB0_77;
	ld.param.u64 	%rd198, [_Z21ComputeScheduleKernelP9SubdomainPdPiS2_iS2__param_0];
	cvta.to.global.u64 	%rd46, %rd198;
	mul.wide.s32 	%rd47, %r2, 296;
	add.s64 	%rd48, %rd46, %rd47;
	st.global.f64 	[%rd48+216], %fd1038;
	mov.f64 	%fd1065, %fd1038;
$L__BB0_77:
	ld.param.u64 	%rd199, [_Z21ComputeScheduleKernelP9SubdomainPdPiS2_iS2__param_0];
	cvta.to.global.u64 	%rd49, %rd199;
	mul.wide.s32 	%rd50, %r2, 296;
	add.s64 	%rd51, %rd49, %rd50;
	ld.global.f64 	%fd151, [%rd51+272];
	min.f64 	%fd152, %fd1071, %fd151;
	ld.global.f64 	%fd153, [%rd51+232];
	min.f64 	%fd154, %fd1065, %fd153;
	min.f64 	%fd155, %fd152, %fd154;
	max.f64 	%fd650, %fd152, %fd154;
	sub.f64 	%fd156, %fd650, %fd155;
	setp.ltu.f64 	%p33, %fd156, 0d3FF0000000000000;
	@%p33 bra 	$L__BB0_79;
	add.f64 	%fd1040, %fd155, 0d3FF0000000000000;
	bra.uni 	$L__BB0_80;
$L__BB0_79:
	add.f64 	%fd651, %fd152, %fd154;
	mul.f64 	%fd652, %fd156, %fd156;
	mov.f64 	%fd653, 0d4000000000000000;
	sub.f64 	%fd654, %fd653, %fd652;
	sqrt.rn.f64 	%fd655, %fd654;
	add.f64 	%fd656, %fd651, %fd655;
	mul.f64 	%fd1040, %fd656, 0d3FE0000000000000;
$L__BB0_80:
	setp.geu.f64 	%p34, %fd1040, %fd1073;
	@%p34 bra 	$L__BB0_82;
	ld.param.u64 	%rd200, [_Z21ComputeScheduleKernelP9SubdomainPdPiS2_iS2__param_0];
	cvta.to.global.u64 	%rd52, %rd200;
	mul.wide.s32 	%rd53, %r2, 296;
	add.s64 	%rd54, %rd52, %rd53;
	st.global.f64 	[%rd54+224], %fd1040;
	mov.f64 	%fd1073, %fd1040;
$L__BB0_82:
	min.f64 	%fd161, %fd1, %fd1045;
	min.f64 	%fd162, %fd4, %fd1051;
	min.f64 	%fd163, %fd161, %fd162;
	max.f64 	%fd657, %fd161, %fd162;
	sub.f64 	%fd164, %fd657, %fd163;
	setp.ltu.f64 	%p35, %fd164, 0d3FF0000000000000;
	@%p35 bra 	$L__BB0_84;
	add.f64 	%fd1042, %fd163, 0d3FF0000000000000;
	bra.uni 	$L__BB0_85;
$L__BB0_84:
	add.f64 	%fd658, %fd161, %fd162;
	mul.f64 	%fd659, %fd164, %fd164;
	mov.f64 	%fd660, 0d4000000000000000;
	sub.f64 	%fd661, %fd660, %fd659;
	sqrt.rn.f64 	%fd662, %fd661;
	add.f64 	%fd663, %fd658, %fd662;
	mul.f64 	%fd1042, %fd663, 0d3FE0000000000000;
$L__BB0_85:
	setp.geu.f64 	%p36, %fd1042, %fd1043;
	@%p36 bra 	$L__BB0_87;
	ld.param.u64 	%rd201, [_Z21ComputeScheduleKernelP9SubdomainPdPiS2_iS2__param_0];
	cvta.to.global.u64 	%rd55, %rd201;
	mul.wide.s32 	%rd56, %r2, 296;
	add.s64 	%rd57, %rd55, %rd56;
	st.global.f64 	[%rd57+56], %fd1042;
	mov.f64 	%fd1043, %fd1042;
$L__BB0_87:
	min.f64 	%fd169, %fd1043, %fd1047;
	min.f64 	%fd170, %fd49, %fd1053;
	min.f64 	%fd171, %fd169, %fd170;
	max.f64 	%fd664, %fd169, %fd170;
	sub.f64 	%fd172, %fd664, %fd171;
	setp.ltu.f64 	%p37, %fd172, 0d3FF0000000000000;
	@%p37 bra 	$L__BB0_89;
	add.f64 	%fd1044, %fd171, 0d3FF0000000000000;
	bra.uni 	$L__BB0_90;
$L__BB0_89:
	add.f64 	%fd665, %fd169, %fd170;
	mul.f64 	%fd666, %fd172, %fd172;
	mov.f64 	%fd667, 0d4000000000000000;
	sub.f64 	%fd668, %fd667, %fd666;
	sqrt.rn.f64 	%fd669, %fd668;
	add.f64 	%fd670, %fd665, %fd669;
	mul.f64 	%fd1044, %fd670, 0d3FE0000000000000;
$L__BB0_90:
	setp.geu.f64 	%p38, %fd1044, %fd1045;
	@%p38 bra 	$L__BB0_92;
	ld.param.u64 	%rd202, [_Z21ComputeScheduleKernelP9SubdomainPdPiS2_iS2__param_0];
	cvta.to.global.u64 	%rd58, %rd202;
	mul.wide.s32 	%rd59, %r2, 296;
	add.s64 	%rd60, %rd58, %rd59;
	st.global.f64 	[%rd60+104], %fd1044;
	mov.f64 	%fd1045, %fd1044;
$L__BB0_92:
	min.f64 	%fd177, %fd1045, %fd1049;
	min.f64 	%fd178, %fd87, %fd1055;
	min.f64 	%fd179, %fd177, %fd178;
	max.f64 	%fd671, %fd177, %fd178;
	sub.f64 	%fd180, %fd671, %fd179;
	setp.ltu.f64 	%p39, %fd180, 0d3FF0000000000000;
	@%p39 bra 	$L__BB0_94;
	add.f64 	%fd1046, %fd179, 0d3FF0000000000000;
	bra.uni 	$L__BB0_95;
$L__BB0_94:
	add.f64 	%fd672, %fd177, %fd178;
	mul.f64 	%fd673, %fd180, %fd180;
	mov.f64 	%fd674, 0d4000000000000000;
	sub.f64 	%fd675, %fd674, %fd673;
	sqrt.rn.f64 	%fd676, %fd675;
	add.f64 	%fd677, %fd672, %fd676;
	mul.f64 	%fd1046, %fd677, 0d3FE0000000000000;
$L__BB0_95:
	setp.geu.f64 	%p40, %fd1046, %fd1047;
	@%p40 bra 	$L__BB0_97;
	ld.param.u64 	%rd203, [_Z21ComputeScheduleKernelP9SubdomainPdPiS2_iS2__param_0];
	cvta.to.global.u64 	%rd61, %rd203;
	mul.wide.s32 	%rd62, %r2, 296;
	add.s64 	%rd63, %rd61, %rd62;
	st.global.f64 	[%rd63+152], %fd1046;
	mov.f64 	%fd1047, %fd1046;
$L__BB0_97:
	min.f64 	%fd185, %fd1047, %fd123;
	min.f64 	%fd186, %fd125, %fd1057;
	min.f64 	%fd187, %fd185, %fd186;
	max.f64 	%fd678, %fd185, %fd186;
	sub.f64 	%fd188, %fd678, %fd187;
	setp.ltu.f64 	%p41, %fd188, 0d3FF0000000000000;
	@%p41 bra 	$L__BB0_99;
	add.f64 	%fd1048, %fd187, 0d3FF0000000000000;
	bra.uni 	$L__BB0_100;
$L__BB0_99:
	add.f64 	%fd679, %fd185, %fd186;
	mul.f64 	%fd680, %fd188, %fd188;
	mov.f64 	%fd681, 0d4000000000000000;
	sub.f64 	%fd682, %fd681, %fd680;
	sqrt.rn.f64 	%fd683, %fd682;
	add.f64 	%fd684, %fd679, %fd683;
	mul.f64 	%fd1048, %fd684, 0d3FE0000000000000;
$L__BB0_100:
	setp.geu.f64 	%p42, %fd1048, %fd1049;
	@%p42 bra 	$L__BB0_102;
	ld.param.u64 	%rd204, [_Z21ComputeScheduleKernelP9SubdomainPdPiS2_iS2__param_0];
	cvta.to.global.u64 	%rd64, %rd204;
	mul.wide.s32 	%rd65, %r2, 296;
	add.s64 	%rd66, %rd64, %rd65;
	st.global.f64 	[%rd66+200], %fd1048;
	mov.f64 	%fd1049, %fd1048;
$L__BB0_102:
	min.f64 	%fd193, %fd14, %fd1053;
	min.f64 	%fd194, %fd1043, %fd1059;
	min.f64 	%fd195, %fd193, %fd194;
	max.f64 	%fd685, %fd193, %fd194;
	sub.f64 	%fd196, %fd685, %fd195;
	setp.ltu.f64 	%p43, %fd196, 0d3FF0000000000000;
	@%p43 bra 	$L__BB0_104;
	add.f64 	%fd1050, %fd195, 0d3FF0000000000000;
	bra.uni 	$L__BB0_105;
$L__BB0_104:
	add.f64 	%fd686, %fd193, %fd194;
	mul.f64 	%fd687, %fd196, %fd196;
	mov.f64 	%fd688, 0d4000000000000000;
	sub.f64 	%fd689, %fd688, %fd687;
	sqrt.rn.f64 	%fd690, %fd689;
	add.f64 	%fd691, %fd686, %fd690;
	mul.f64 	%fd1050, %fd691, 0d3FE0000000000000;
$L__BB0_105:
	setp.geu.f64 	%p44, %fd1050, %fd1051;
	@%p44 bra 	$L__BB0_107;
	ld.param.u64 	%rd205, [_Z21ComputeScheduleKernelP9SubdomainPdPiS2_iS2__param_0];
	cvta.to.global.u64 	%rd67, %rd205;
	mul.wide.s32 	%rd68, %r2, 296;
	add.s64 	%rd69, %rd67, %rd68;
	st.global.f64 	[%rd69+64], %fd1050;
	mov.f64 	%fd1051, %fd1050;
$L__BB0_107:
	min.f64 	%fd201, %fd1051, %fd1055;
	min.f64 	%fd202, %fd1045, %fd1061;
	min.f64 	%fd203, %fd201, %fd202;
	max.f64 	%fd692, %fd201, %fd202;
	sub.f64 	%fd204, %fd692, %fd203;
	setp.ltu.f64 	%p45, %fd204, 0d3FF0000000000000;
	@%p45 bra 	$L__BB0_109;
	add.f64 	%fd1052, %fd203, 0d3FF0000000000000;
	bra.uni 	$L__BB0_110;
$L__BB0_109:
	add.f64 	%fd693, %fd201, %fd202;
	mul.f64 	%fd694, %fd204, %fd204;
	mov.f64 	%fd695, 0d4000000000000000;
	sub.f64 	%fd696, %fd695, %fd694;
	sqrt.rn.f64 	%fd697, %fd696;
	add.f64 	%fd698, %fd693, %fd697;
	mul.f64 	%fd1052, %fd698, 0d3FE0000000000000;
$L__BB0_110:
	setp.geu.f64 	%p46, %fd1052, %fd1053;
	@%p46 bra 	$L__BB0_112;
	ld.param.u64 	%rd206, [_Z21ComputeScheduleKernelP9SubdomainPdPiS2_iS2__param_0];
	cvta.to.global.u64 	%rd70, %rd206;
	mul.wide.s32 	%rd71, %r2, 296;
	add.s64 	%rd72, %rd70, %rd71;
	st.global.f64 	[%rd72+112], %fd1052;
	mov.f64 	%fd1053, %fd1052;
$L__BB0_112:
	min.f64 	%fd209, %fd1053, %fd1057;
	min.f64 	%fd210, %fd1047, %fd1063;
	min.f64 	%fd211, %fd209, %fd210;
	max.f64 	%fd699, %fd209, %fd210;
	sub.f64 	%fd212, %fd699, %fd211;
	setp.ltu.f64 	%p47, %fd212, 0d3FF0000000000000;
	@%p47 bra 	$L__BB0_114;
	add.f64 	%fd1054, %fd211, 0d3FF0000000000000;
	bra.uni 	$L__BB0_115;
$L__BB0_114:
	add.f64 	%fd700, %fd209, %fd210;
	mul.f64 	%fd701, %fd212, %fd212;
	mov.f64 	%fd702, 0d4000000000000000;
	sub.f64 	%fd703, %fd702, %fd701;
	sqrt.rn.f64 	%fd704, %fd703;
	add.f64 	%fd705, %fd700, %fd704;
	mul.f64 	%fd1054, %fd705, 0d3FE0000000000000;
$L__BB0_115:
	setp.geu.f64 	%p48, %fd1054, %fd1055;
	@%p48 bra 	$L__BB0_117;
	ld.param.u64 	%rd207, [_Z21ComputeScheduleKernelP9SubdomainPdPiS2_iS2__param_0];
	cvta.to.global.u64 	%rd73, %rd207;
	mul.wide.s32 	%rd74, %r2, 296;
	add.s64 	%rd75, %rd73, %rd74;
	st.global.f64 	[%rd75+160], %fd1054;
	mov.f64 	%fd1055, %fd1054;
$L__BB0_117:
	min.f64 	%fd217, %fd1055, %fd133;
	min.f64 	%fd218, %fd1049, %fd1065;
	min.f64 	%fd219, %fd217, %fd218;
	max.f64 	%fd706, %fd217, %fd218;
	sub.f64 	%fd220, %fd706, %fd219;
	setp.ltu.f64 	%p49, %fd220, 0d3FF0000000000000;
	@%p49 bra 	$L__BB0_119;
	add.f64 	%fd1056, %fd219, 0d3FF0000000000000;
	bra.uni 	$L__BB0_120;
$L__BB0_119:
	add.f64 	%fd707, %fd217, %fd218;
	mul.f64 	%fd708, %fd220, %fd220;
	mov.f64 	%fd709, 0d4000000000000000;
	sub.f64 	%fd710, %fd709, %fd708;
	sqrt.rn.f64 	%fd711, %fd710;
	add.f64 	%fd712, %fd707, %fd711;
	mul.f64 	%fd1056, %fd712, 0d3FE0000000000000;
$L__BB0_120:
	setp.geu.f64 	%p50, %fd1056, %fd1057;
	@%p50 bra 	$L__BB0_122;
	ld.param.u64 	%rd208, [_Z21ComputeScheduleKernelP9SubdomainPdPiS2_iS2__param_0];
	cvta.to.global.u64 	%rd76, %rd208;
	mul.wide.s32 	%rd77, %r2, 296;
	add.s64 	%rd78, %rd76, %rd77;
	st.global.f64 	[%rd78+208], %fd1056;
	mov.f64 	%fd1057, %fd1056;
$L__BB0_122:
	min.f64 	%fd225, %fd25, %fd1061;
	min.f64 	%fd226, %fd1051, %fd1067;
	min.f64 	%fd227, %fd225, %fd226;
	max.f64 	%fd713, %fd225, %fd226;
	sub.f64 	%fd228, %fd713, %fd227;
	setp.ltu.f64 	%p51, %fd228, 0d3FF0000000000000;
	@%p51 bra 	$L__BB0_124;
	add.f64 	%fd1058, %fd227, 0d3FF0000000000000;
	bra.uni 	$L__BB0_125;
$L__BB0_124:
	add.f64 	%fd714, %fd225, %fd226;
	mul.f64 	%fd715, %fd228, %fd228;
	mov.f64 	%fd716, 0d4000000000000000;
	sub.f64 	%fd717, %fd716, %fd715;
	sqrt.rn.f64 	%fd718, %fd717;
	add.f64 	%fd719, %fd714, %fd718;
	mul.f64 	%fd1058, %fd719, 0d3FE0000000000000;
$L__BB0_125:
	setp.geu.f64 	%p52, %fd1058, %fd1059;
	@%p52 bra 	$L__BB0_127;
	ld.param.u64 	%rd209, [_Z21ComputeScheduleKernelP9SubdomainPdPiS2_iS2__param_0];
	cvta.to.global.u64 	%rd79, %rd209;
	mul.wide.s32 	%rd80, %r2, 296;
	add.s64 	%rd81, %rd79, %rd80;
	st.global.f64 	[%rd81+72], %fd1058;
	mov.f64 	%fd1059, %fd1058;
$L__BB0_127:
	min.f64 	%fd233, %fd1059, %fd1063;
	min.f64 	%fd234, %fd1053, %fd1069;
	min.f64 	%fd235, %fd233, %fd234;
	max.f64 	%fd720, %fd233, %fd234;
	sub.f64 	%fd236, %fd720, %fd235;
	setp.ltu.f64 	%p53, %fd236, 0d3FF0000000000000;
	@%p53 bra 	$L__BB0_129;
	add.f64 	%fd1060, %fd235, 0d3FF0000000000000;
	bra.uni 	$L__BB0_130;
$L__BB0_129:
	add.f64 	%fd721, %fd233, %fd234;
	mul.f64 	%fd722, %fd236, %fd236;
	mov.f64 	%fd723, 0d4000000000000000;
	sub.f64 	%fd724, %fd723, %fd722;
	sqrt.rn.f64 	%fd725, %fd724;
	add.f64 	%fd726, %fd721, %fd725;
	mul.f64 	%fd1060, %fd726, 0d3FE0000000000000;
$L__BB0_130:
	setp.geu.f64 	%p54, %fd1060, %fd1061;
	@%p54 bra 	$L__BB0_132;
	ld.param.u64 	%rd210, [_Z21ComputeScheduleKernelP9SubdomainPdPiS2_iS2__param_0];
	cvta.to.global.u64 	%rd82, %rd210;
	mul.wide.s32 	%rd83, %r2, 296;
	add.s64 	%rd84, %rd82, %rd83;
	st.global.f64 	[%rd84+120], %fd1060;
	mov.f64 	%fd1061, %fd1060;
$L__BB0_132:
	min.f64 	%fd241, %fd1061, %fd1065;
	min.f64 	%fd242, %fd1055, %fd1071;
	min.f64 	%fd243, %fd241, %fd242;
	max.f64 	%fd727, %fd241, %fd242;
	sub.f64 	%fd244, %fd727, %fd243;
	setp.ltu.f64 	%p55, %fd244, 0d3FF0000000000000;
	@%p55 bra 	$L__BB0_134;
	add.f64 	%fd1062, %fd243, 0d3FF0000000000000;
	bra.uni 	$L__BB0_135;
$L__BB0_134:
	add.f64 	%fd728, %fd241, %fd242;
	mul.f64 	%fd729, %fd244, %fd244;
	mov.f64 	%fd730, 0d4000000000000000;
	sub.f64 	%fd731, %fd730, %fd729;
	sqrt.rn.f64 	%fd732, %fd731;
	add.f64 	%fd733, %fd728, %fd732;
	mul.f64 	%fd1062, %fd733, 0d3FE0000000000000;
$L__BB0_135:
	setp.geu.f64 	%p56, %fd1062, %fd1063;
	@%p56 bra 	$L__BB0_137;
	ld.param.u64 	%rd211, [_Z21ComputeScheduleKernelP9SubdomainPdPiS2_iS2__param_0];
	cvta.to.global.u64 	%rd85, %rd211;
	mul.wide.s32 	%rd86, %r2, 296;
	add.s64 	%rd87, %rd85, %rd86;
	st.global.f64 	[%rd87+168], %fd1062;
	mov.f64 	%fd1063, %fd1062;
$L__BB0_137:
	min.f64 	%fd249, %fd1063, %fd142;
	min.f64 	%fd250, %fd1057, %fd1073;
	min.f64 	%fd251, %fd249, %fd250;
	max.f64 	%fd734, %fd249, %fd250;
	sub.f64 	%fd252, %fd734, %fd251;
	setp.ltu.f64 	%p57, %fd252, 0d3FF0000000000000;
	@%p57 bra 	$L__BB0_139;
	add.f64 	%fd1064, %fd251, 0d3FF0000000000000;
	bra.uni 	$L__BB0_140;
$L__BB0_139:
	add.f64 	%fd735, %fd249, %fd250;
	mul.f64 	%fd736, %fd252, %fd252;
	mov.f64 	%fd737, 0d4000000000000000;
	sub.f64 	%fd738, %fd737, %fd736;
	sqrt.rn.f64 	%fd739, %fd738;
	add.f64 	%fd740, %fd735, %fd739;
	mul.f64 	%fd1064, %fd740, 0d3FE0000000000000;
$L__BB0_140:
	setp.geu.f64 	%p58, %fd1064, %fd1065;
	@%p58 bra 	$L__BB0_142;
	ld.param.u64 	%rd212, [_Z21ComputeScheduleKernelP9SubdomainPdPiS2_iS2__param_0];
	cvta.to.global.u64 	%rd88, %rd212;
	mul.wide.s32 	%rd89, %r2, 296;
	add.s64 	%rd90, %rd88, %rd89;
	st.global.f64 	[%rd90+216], %fd1064;
	mov.f64 	%fd1065, %fd1064;
$L__BB0_142:
	min.f64 	%fd257, %fd36, %fd1069;
	min.f64 	%fd258, %fd1059, %fd39;
	min.f64 	%fd259, %fd257, %fd258;
	max.f64 	%fd741, %fd257, %fd258;
	sub.f64 	%fd260, %fd741, %fd259;
	setp.ltu.f64 	%p59, %fd260, 0d3FF0000000000000;
	@%p59 bra 	$L__BB0_144;
	add.f64 	%fd1066, %fd259, 0d3FF0000000000000;
	bra.uni 	$L__BB0_145;
$L__BB0_144:
	add.f64 	%fd742, %fd257, %fd258;
	mul.f64 	%fd743, %fd260, %fd260;
	mov.f64 	%fd744, 0d4000000000000000;
	sub.f64 	%fd745, %fd744, %fd743;
	sqrt.rn.f64 	%fd746, %fd745;
	add.f64 	%fd747, %fd742, %fd746;
	mul.f64 	%fd1066, %fd747, 0d3FE0000000000000;
$L__BB0_145:
	setp.geu.f64 	%p60, %fd1066, %fd1067;
	@%p60 bra 	$L__BB0_147;
	ld.param.u64 	%rd213, [_Z21ComputeScheduleKernelP9SubdomainPdPiS2_iS2__param_0];
	cvta.to.global.u64 	%rd91, %rd213;
	mul.wide.s32 	%rd92, %r2, 296;
	add.s64 	%rd93, %rd91, %rd92;
	st.global.f64 	[%rd93+80], %fd1066;
	mov.f64 	%fd1067, %fd1066;
$L__BB0_147:
	min.f64 	%fd265, %fd1067, %fd1071;
	min.f64 	%fd266, %fd1061, %fd77;
	min.f64 	%fd267, %fd265, %fd266;
	max.f64 	%fd748, %fd265, %fd266;
	sub.f64 	%fd268, %fd748, %fd267;
	setp.ltu.f64 	%p61, %fd268, 0d3FF0000000000000;
	@%p61 bra 	$L__BB0_149;
	add.f64 	%fd1068, %fd267, 0d3FF0000000000000;
	bra.uni 	$L__BB0_150;
$L__BB0_149:
	add.f64 	%fd749, %fd265, %fd266;
	mul.f64 	%fd750, %fd268, %fd268;
	mov.f64 	%fd751, 0d4000000000000000;
	sub.f64 	%fd752, %fd751, %fd750;
	sqrt.rn.f64 	%fd753, %fd752;
	add.f64 	%fd754, %fd749, %fd753;
	mul.f64 	%fd1068, %fd754, 0d3FE0000000000000;
$L__BB0_150:
	setp.geu.f64 	%p62, %fd1068, %fd1069;
	@%p62 bra 	$L__BB0_152;
	ld.param.u64 	%rd214, [_Z21ComputeScheduleKernelP9SubdomainPdPiS2_iS2__param_0];
	cvta.to.global.u64 	%rd94, %rd214;
	mul.wide.s32 	%rd95, %r2, 296;
	add.s64 	%rd96, %rd94, %rd95;
	st.global.f64 	[%rd96+128], %fd1068;
	mov.f64 	%fd1069, %fd1068;
$L__BB0_152:
	min.f64 	%fd273, %fd1069, %fd1073;
	min.f64 	%fd274, %fd1063, %fd115;
	min.f64 	%fd275, %fd273, %fd274;
	max.f64 	%fd755, %fd273, %fd274;
	sub.f64 	%fd276, %fd755, %fd275;
	setp.ltu.f64 	%p63, %fd276, 0d3FF0000000000000;
	@%p63 bra 	$L__BB0_154;
	add.f64 	%fd1070, %fd275, 0d3FF0000000000000;
	bra.uni 	$L__BB0_155;
$L__BB0_154:
	add.f64 	%fd756, %fd273, %fd274;
	mul.f64 	%fd757, %fd276, %fd276;
	mov.f64 	%fd758, 0d4000000000000000;
	sub.f64 	%fd759, %fd758, %fd757;
	sqrt.rn.f64 	%fd760, %fd759;
	add.f64 	%fd761, %fd756, %fd760;
	mul.f64 	%fd1070, %fd761, 0d3FE0000000000000;
$L__BB0_155:
	setp.geu.f64 	%p64, %fd1070, %fd1071;
	@%p64 bra 	$L__BB0_157;
	ld.param.u64 	%rd215, [_Z21ComputeScheduleKernelP9SubdomainPdPiS2_iS2__param_0];
	cvta.to.global.u64 	%rd97, %rd215;
	mul.wide.s32 	%rd98, %r2, 296;
	add.s64 	%rd99, %rd97, %rd98;
	st.global.f64 	[%rd99+176], %fd1070;
	mov.f64 	%fd1071, %fd1070;
$L__BB0_157:
	min.f64 	%fd281, %fd1071, %fd151;
	min.f64 	%fd282, %fd1065, %fd153;
	min.f64 	%fd283, %fd281, %fd282;
	max.f64 	%fd762, %fd281, %fd282;
	sub.f64 	%fd284, %fd762, %fd283;
	setp.ltu.f64 	%p65, %fd284, 0d3FF0000000000000;
	@%p65 bra 	$L__BB0_159;
	add.f64 	%fd1072, %fd283, 0d3FF0000000000000;
	bra.uni 	$L__BB0_160;
$L__BB0_159:
	add.f64 	%fd763, %fd281, %fd282;
	mul.f64 	%fd764, %fd284, %fd284;
	mov.f64 	%fd765, 0d4000000000000000;
	sub.f64 	%fd766, %fd765, %fd764;
	sqrt.rn.f64 	%fd767, %fd766;
	add.f64 	%fd768, %fd763, %fd767;
	mul.f64 	%fd1072, %fd768, 0d3FE0000000000000;
$L__BB0_160:
	setp.geu.f64 	%p66, %fd1072, %fd1073;
	@%p66 bra 	$L__BB0_162;
	ld.param.u64 	%rd216, [_Z21ComputeScheduleKernelP9SubdomainPdPiS2_iS2__param_0];
	cvta.to.global.u64 	%rd100, %rd216;
	mul.wide.s32 	%rd101, %r2, 296;
	add.s64 	%rd102, %rd100, %rd101;
	st.global.f64 	[%rd102+224], %fd1072;
	mov.f64 	%fd1073, %fd1072;
$L__BB0_162:
	min.f64 	%fd289, %fd1, %fd1045;
	min.f64 	%fd290, %fd4, %fd1051;
	min.f64 	%fd291, %fd289, %fd290;
	max.f64 	%fd769, %fd289, %fd290;
	sub.f64 	%fd292, %fd769, %fd291;
	setp.ltu.f64 	%p67, %fd292, 0d3FF0000000000000;
	@%p67 bra 	$L__BB0_164;
	add.f64 	%fd1074, %fd291, 0d3FF0000000000000;
	bra.uni 	$L__BB0_165;
$L__BB0_164:
	add.f64 	%fd770, %fd289, %fd290;
	mul.f64 	%fd771, %fd292, %fd292;
	mov.f64 	%fd772, 0d4000000000000000;
	sub.f64 	%fd773, %fd772, %fd771;
	sqrt.rn.f64 	%fd774, %fd773;
	add.f64 	%fd775, %fd770, %fd774;
	mul.f64 	%fd1074, %fd775, 0d3FE0000000000000;
$L__BB0_165:
	setp.geu.f64 	%p68, %fd1074, %fd1043;
	@%p68 bra 	$L__BB0_167;
	ld.param.u64 	%rd217, [_Z21ComputeScheduleKernelP9SubdomainPdPiS2_iS2__param_0];
	cvta.to.global.u64 	%rd103, %rd217;
	mul.wide.s32 	%rd104, %r2, 296;
	add.s64 	%rd105, %rd103, %rd104;
	st.global.f64 	[%rd105+56], %fd1074;
	mov.f64 	%fd1043, %fd1074;
$L__BB0_167:
	min.f64 	%fd297, %fd14, %fd1053;
	min.f64 	%fd298, %fd1043, %fd1059;
	min.f64 	%fd299, %fd297, %fd298;
	max.f64 	%fd776, %fd297, %fd298;
	sub.f64 	%fd300, %fd776, %fd299;
	setp.ltu.f64 	%p69, %fd300, 0d3FF0000000000000;
	@%p69 bra 	$L__BB0_169;
	add.f64 	%fd1076, %fd299, 0d3FF0000000000000;
	bra.uni 	$L__BB0_170;
$L__BB0_169:
	add.f64 	%fd777, %fd297, %fd298;
	mul.f64 	%fd778, %fd300, %fd300;
	mov.f64 	%fd779, 0d4000000000000000;
	sub.f64 	%fd780, %fd779, %fd778;
	sqrt.rn.f64 	%fd781, %fd780;
	add.f64 	%fd782, %fd777, %fd781;
	mul.f64 	%fd1076, %fd782, 0d3FE0000000000000;
$L__BB0_170:
	setp.geu.f64 	%p70, %fd1076, %fd1051;
	@%p70 bra 	$L__BB0_172;
	ld.param.u64 	%rd218, [_Z21ComputeScheduleKernelP9SubdomainPdPiS2_iS2__param_0];
	cvta.to.global.u64 	%rd106, %rd218;
	mul.wide.s32 	%rd107, %r2, 296;
	add.s64 	%rd108, %rd106, %rd107;
	st.global.f64 	[%rd108+64], %fd1076;
	mov.f64 	%fd1051, %fd1076;
$L__BB0_172:
	min.f64 	%fd305, %fd25, %fd1061;
	min.f64 	%fd306, %fd1051, %fd1067;
	min.f64 	%fd307, %fd305, %fd306;
	max.f64 	%fd783, %fd305, %fd306;
	sub.f64 	%fd308, %fd783, %fd307;
	setp.ltu.f64 	%p71, %fd308, 0d3FF0000000000000;
	@%p71 bra 	$L__BB0_174;
	add.f64 	%fd1078, %fd307, 0d3FF0000000000000;
	bra.uni 	$L__BB0_175;
$L__BB0_174:
	add.f64 	%fd784, %fd305, %fd306;
	mul.f64 	%fd785, %fd308, %fd308;
	mov.f64 	%fd786, 0d4000000000000000;
	sub.f64 	%fd787, %fd786, %fd785;
	sqrt.rn.f64 	%fd788, %fd787;
	add.f64 	%fd789, %fd784, %fd788;
	mul.f64 	%fd1078, %fd789, 0d3FE0000000000000;
$L__BB0_175:
	setp.geu.f64 	%p72, %fd1078, %fd1059;
	@%p72 bra 	$L__BB0_177;
	ld.param.u64 	%rd219, [_Z21ComputeScheduleKernelP9SubdomainPdPiS2_iS2__param_0];
	cvta.to.global.u64 	%rd109, %rd219;
	mul.wide.s32 	%rd110, %r2, 296;
	add.s64 	%rd111, %rd109, %rd110;
	st.global.f64 	[%rd111+72], %fd1078;
	mov.f64 	%fd1059, %fd1078;
$L__BB0_177:
	min.f64 	%fd313, %fd36, %fd1069;
	min.f64 	%fd314, %fd1059, %fd39;
	min.f64 	%fd315, %fd313, %fd314;
	max.f64 	%fd790, %fd313, %fd314;
	sub.f64 	%fd316, %fd790, %fd315;
	setp.ltu.f64 	%p73, %fd316, 0d3FF0000000000000;
	@%p73 bra 	$L__BB0_179;
	add.f64 	%fd1080, %fd315, 0d3FF0000000000000;
	bra.uni 	$L__BB0_180;
$L__BB0_179:
	add.f64 	%fd791, %fd313, %fd314;
	mul.f64 	%fd792, %fd316, %fd316;
	mov.f64 	%fd793, 0d4000000000000000;
	sub.f64 	%fd794, %fd793, %fd792;
	sqrt.rn.f64 	%fd795, %fd794;
	add.f64 	%fd796, %fd791, %fd795;
	mul.f64 	%fd1080, %fd796, 0d3FE0000000000000;
$L__BB0_180:
	setp.geu.f64 	%p74, %fd1080, %fd1067;
	@%p74 bra 	$L__BB0_182;
	ld.param.u64 	%rd220, [_Z21ComputeScheduleKernelP9SubdomainPdPiS2_iS2__param_0];
	cvta.to.global.u64 	%rd112, %rd220;
	mul.wide.s32 	%rd113, %r2, 296;
	add.s64 	%rd114, %rd112, %rd113;
	st.global.f64 	[%rd114+80], %fd1080;
	mov.f64 	%fd1067, %fd1080;
$L__BB0_182:
	min.f64 	%fd321, %fd1043, %fd1047;
	min.f64 	%fd322, %fd49, %fd1053;
	min.f64 	%fd323, %fd321, %fd322;
	max.f64 	%fd797, %fd321, %fd322;
	sub.f64 	%fd324, %fd797, %fd323;
	setp.ltu.f64 	%p75, %fd324, 0d3FF0000000000000;
	@%p75 bra 	$L__BB0_184;
	add.f64 	%fd1082, %fd323, 0d3FF0000000000000;
	bra.uni 	$L__BB0_185;
$L__BB0_184:
	add.f64 	%fd798, %fd321, %fd322;
	mul.f64 	%fd799, %fd324, %fd324;
	mov.f64 	%fd800, 0d4000000000000000;
	sub.f64 	%fd801, %fd800, %fd799;
	sqrt.rn.f64 	%fd802, %fd801;
	add.f64 	%fd803, %fd798, %fd802;
	mul.f64 	%fd1082, %fd803, 0d3FE0000000000000;
$L__BB0_185:
	setp.geu.f64 	%p76, %fd1082, %fd1045;
	@%p76 bra 	$L__BB0_187;
	ld.param.u64 	%rd221, [_Z21ComputeScheduleKernelP9SubdomainPdPiS2_iS2__param_0];
	cvta.to.global.u64 	%rd115, %rd221;
	mul.wide.s32 	%rd116, %r2, 296;
	add.s64 	%rd117, %rd115, %rd116;
	st.global.f64 	[%rd117+104], %fd1082;
	mov.f64 	%fd1045, %fd1082;
$L__BB0_187:
	min.f64 	%fd329, %fd1051, %fd1055;
	min.f64 	%fd330, %fd1045, %fd1061;
	min.f64 	%fd331, %fd329, %fd330;
	max.f64 	%fd804, %fd329, %fd330;
	sub.f64 	%fd332, %fd804, %fd331;
	setp.ltu.f64 	%p77, %fd332, 0d3FF0000000000000;
	@%p77 bra 	$L__BB0_189;
	add.f64 	%fd1084, %fd331, 0d3FF0000000000000;
	bra.uni 	$L__BB0_190;
$L__BB0_189:
	add.f64 	%fd805, %fd329, %fd330;
	mul.f64 	%fd806, %fd332, %fd332;
	mov.f64 	%fd807, 0d4000000000000000;
	sub.f64 	%fd808, %fd807, %fd806;
	sqrt.rn.f64 	%fd809, %fd808;
	add.f64 	%fd810, %fd805, %fd809;
	mul.f64 	%fd1084, %fd810, 0d3FE0000000000000;
$L__BB0_190:
	setp.geu.f64 	%p78, %fd1084, %fd1053;
	@%p78 bra 	$L__BB0_192;
	ld.param.u64 	%rd222, [_Z21ComputeScheduleKernelP9SubdomainPdPiS2_iS2__param_0];
	cvta.to.global.u64 	%rd118, %rd222;
	mul.wide.s32 	%rd119, %r2, 296;
	add.s64 	%rd120, %rd118, %rd119;
	st.global.f64 	[%rd120+112], %fd1084;
	mov.f64 	%fd1053, %fd1084;
$L__BB0_192:
	min.f64 	%fd337, %fd1059, %fd1063;
	min.f64 	%fd338, %fd1053, %fd1069;
	min.f64 	%fd339, %fd337, %fd338;
	max.f64 	%fd811, %fd337, %fd338;
	sub.f64 	%fd340, %fd811, %fd339;
	setp.ltu.f64 	%p79, %fd340, 0d3FF0000000000000;
	@%p79 bra 	$L__BB0_194;
	add.f64 	%fd1086, %fd339, 0d3FF0000000000000;
	bra.uni 	$L__BB0_195;
$L__BB0_194:
	add.f64 	%fd812, %fd337, %fd338;
	mul.f64 	%fd813, %fd340, %fd340;
	mov.f64 	%fd814, 0d4000000000000000;
	sub.f64 	%fd815, %fd814, %fd813;
	sqrt.rn.f64 	%fd816, %fd815;
	add.f64 	%fd817, %fd812, %fd816;
	mul.f64 	%fd1086, %fd817, 0d3FE0000000000000;
$L__BB0_195:
	setp.geu.f64 	%p80, %fd1086, %fd1061;
	@%p80 bra 	$L__BB0_197;
	ld.param.u64 	%rd223, [_Z21ComputeScheduleKernelP9SubdomainPdPiS2_iS2__param_0];
	cvta.to.global.u64 	%rd121, %rd223;
	mul.wide.s32 	%rd122, %r2, 296;
	add.s64 	%rd123, %rd121, %rd122;
	st.global.f64 	[%rd123+120], %fd1086;
	mov.f64 	%fd1061, %fd1086;
$L__BB0_197:
	min.f64 	%fd345, %fd1067, %fd1071;
	min.f64 	%fd346, %fd1061, %fd77;
	min.f64 	%fd347, %fd345, %fd346;
	max.f64 	%fd818, %fd345, %fd346;
	sub.f64 	%fd348, %fd818, %fd347;
	setp.ltu.f64 	%p81, %fd348, 0d3FF0000000000000;
	@%p81 bra 	$L__BB0_199;
	add.f64 	%fd1088, %fd347, 0d3FF0000000000000;
	bra.uni 	$L__BB0_200;
$L__BB0_199:
	add.f64 	%fd819, %fd345, %fd346;
	mul.f64 	%fd820, %fd348, %fd348;
	mov.f64 	%fd821, 0d4000000000000000;
	sub.f64 	%fd822, %fd821, %fd820;
	sqrt.rn.f64 	%fd823, %fd822;
	add.f64 	%fd824, %fd819, %fd823;
	mul.f64 	%fd1088, %fd824, 0d3FE0000000000000;
$L__BB0_200:
	setp.geu.f64 	%p82, %fd1088, %fd1069;
	@%p82 bra 	$L__BB0_202;
	ld.param.u64 	%rd224, [_Z21ComputeScheduleKernelP9SubdomainPdPiS2_iS2__param_0];
	cvta.to.global.u64 	%rd124, %rd224;
	mul.wide.s32 	%rd125, %r2, 296;
	add.s64 	%rd126, %rd124, %rd125;
	st.global.f64 	[%rd126+128], %fd1088;
	mov.f64 	%fd1069, %fd1088;
$L__BB0_202:
	min.f64 	%fd353, %fd1045, %fd1049;
	min.f64 	%fd354, %fd87, %fd1055;
	min.f64 	%fd355, %fd353, %fd354;
	max.f64 	%fd825, %fd353, %fd354;
	sub.f64 	%fd356, %fd825, %fd355;
	setp.ltu.f64 	%p83, %fd356, 0d3FF0000000000000;
	@%p83 bra 	$L__BB0_204;
	add.f64 	%fd1090, %fd355, 0d3FF0000000000000;
	bra.uni 	$L__BB0_205;
$L__BB0_204:
	add.f64 	%fd826, %fd353, %fd354;
	mul.f64 	%fd827, %fd356, %fd356;
	mov.f64 	%fd828, 0d4000000000000000;
	sub.f64 	%fd829, %fd828, %fd827;
	sqrt.rn.f64 	%fd830, %fd829;
	add.f64 	%fd831, %fd826, %fd830;
	mul.f64 	%fd1090, %fd831, 0d3FE0000000000000;
$L__BB0_205:
	setp.geu.f64 	%p84, %fd1090, %fd1047;
	@%p84 bra 	$L__BB0_207;
	ld.param.u64 	%rd225, [_Z21ComputeScheduleKernelP9SubdomainPdPiS2_iS2__param_0];
	cvta.to.global.u64 	%rd127, %rd225;
	mul.wide.s32 	%rd128, %r2, 296;
	add.s64 	%rd129, %rd127, %rd128;
	st.global.f64 	[%rd129+152], %fd1090;
	mov.f64 	%fd1047, %fd1090;
$L__BB0_207:
	min.f64 	%fd361, %fd1053, %fd1057;
	min.f64 	%fd362, %fd1047, %fd1063;
	min.f64 	%fd363, %fd361, %fd362;
	max.f64 	%fd832, %fd361, %fd362;
	sub.f64 	%fd364, %fd832, %fd363;
	setp.ltu.f64 	%p85, %fd364, 0d3FF0000000000000;
	@%p85 bra 	$L__BB0_209;
	add.f64 	%fd1092, %fd363, 0d3FF0000000000000;
	bra.uni 	$L__BB0_210;
$L__BB0_209:
	add.f64 	%fd833, %fd361, %fd362;
	mul.f64 	%fd834, %fd364, %fd364;
	mov.f64 	%fd835, 0d4000000000000000;
	sub.f64 	%fd836, %fd835, %fd834;
	sqrt.rn.f64 	%fd837, %fd836;
	add.f64 	%fd838, %fd833, %fd837;
	mul.f64 	%fd1092, %fd838, 0d3FE0000000000000;
$L__BB0_210:
	setp.geu.f64 	%p86, %fd1092, %fd1055;
	@%p86 bra 	$L__BB0_212;
	ld.param.u64 	%rd226, [_Z21ComputeScheduleKernelP9SubdomainPdPiS2_iS2__param_0];
	cvta.to.global.u64 	%rd130, %rd226;
	mul.wide.s32 	%rd131, %r2, 296;
	add.s64 	%rd132, %rd130, %rd131;
	st.global.f64 	[%rd132+160], %fd1092;
	mov.f64 	%fd1055, %fd1092;
$L__BB0_212:
	min.f64 	%fd369, %fd1061, %fd1065;
	min.f64 	%fd370, %fd1055, %fd1071;
	min.f64 	%fd371, %fd369, %fd370;
	max.f64 	%fd839, %fd369, %fd370;
	sub.f64 	%fd372, %fd839, %fd371;
	setp.ltu.f64 	%p87, %fd372, 0d3FF0000000000000;
	@%p87 bra 	$L__BB0_214;
	add.f64 	%fd1094, %fd371, 0d3FF0000000000000;
	bra.uni 	$L__BB0_215;
$L__BB0_214:
	add.f64 	%fd840, %fd369, %fd370;
	mul.f64 	%fd841, %fd372, %fd372;
	mov.f64 	%fd842, 0d4000000000000000;
	sub.f64 	%fd843, %fd842, %fd841;
	sqrt.rn.f64 	%fd844, %fd843;
	add.f64 	%fd845, %fd840, %fd844;
	mul.f64 	%fd1094, %fd845, 0d3FE0000000000000;
$L__BB0_215:
	setp.geu.f64 	%p88, %fd1094, %fd1063;
	@%p88 bra 	$L__BB0_217;
	ld.param.u64 	%rd227, [_Z21ComputeScheduleKernelP9SubdomainPdPiS2_iS2__param_0];
	cvta.to.global.u64 	%rd133, %rd227;
	mul.wide.s32 	%rd134, %r2, 296;
	add.s64 	%rd135, %rd133, %rd134;
	st.global.f64 	[%rd135+168], %fd1094;
	mov.f64 	%fd1063, %fd1094;
$L__BB0_217:
	min.f64 	%fd377, %fd1069, %fd1073;
	min.f64 	%fd378, %fd1063, %fd115;
	min.f64 	%fd379, %fd377, %fd378;
	max.f64 	%fd846, %fd377, %fd378;
	sub.f64 	%fd380, %fd846, %fd379;
	setp.ltu.f64 	%p89, %fd380, 0d3FF0000000000000;
	@%p89 bra 	$L__BB0_219;
	add.f64 	%fd1096, %fd379, 0d3FF0000000000000;
	bra.uni 	$L__BB0_220;
$L__BB0_219:
	add.f64 	%fd847, %fd377, %fd378;
	mul.f64 	%fd848, %fd380, %fd380;
	mov.f64 	%fd849, 0d4000000000000000;
	sub.f64 	%fd850, %fd849, %fd848;
	sqrt.rn.f64 	%fd851, %fd850;
	add.f64 	%fd852, %fd847, %fd851;
	mul.f64 	%fd1096, %fd852, 0d3FE0000000000000;
$L__BB0_220:
	setp.geu.f64 	%p90, %fd1096, %fd1071;
	@%p90 bra 	$L__BB0_222;
	ld.param.u64 	%rd228, [_Z21ComputeScheduleKernelP9SubdomainPdPiS2_iS2__param_0];
	cvta.to.global.u64 	%rd136, %rd228;
	mul.wide.s32 	%rd137, %r2, 296;
	add.s64 	%rd138, %rd136, %rd137;
	st.global.f64 	[%rd138+176], %fd1096;
	mov.f64 	%fd1071, %fd1096;
$L__BB0_222:
	min.f64 	%fd385, %fd1047, %fd123;
	min.f64 	%fd386, %fd125, %fd1057;
	min.f64 	%fd387, %fd385, %fd386;
	max.f64 	%fd853, %fd385, %fd386;
	sub.f64 	%fd388, %fd853, %fd387;
	setp.ltu.f64 	%p91, %fd388, 0d3FF0000000000000;
	@%p91 bra 	$L__BB0_224;
	add.f64 	%fd1098, %fd387, 0d3FF0000000000000;
	bra.uni 	$L__BB0_225;
$L__BB0_224:
	add.f64 	%fd854, %fd385, %fd386;
	mul.f64 	%fd855, %fd388, %fd388;
	mov.f64 	%fd856, 0d4000000000000000;
	sub.f64 	%fd857, %fd856, %fd855;
	sqrt.rn.f64 	%fd858, %fd857;
	add.f64 	%fd859, %fd854, %fd858;
	mul.f64 	%fd1098, %fd859, 0d3FE0000000000000;
$L__BB0_225:
	setp.geu.f64 	%p92, %fd1098, %fd1049;
	@%p92 bra 	$L__BB0_227;
	ld.param.u64 	%rd229, [_Z21ComputeScheduleKernelP9SubdomainPdPiS2_iS2__param_0];
	cvta.to.global.u64 	%rd139, %rd229;
	mul.wide.s32 	%rd140, %r2, 296;
	add.s64 	%rd141, %rd139, %rd140;
	st.global.f64 	[%rd141+200], %fd1098;
	mov.f64 	%fd1049, %fd1098;
$L__BB0_227:
	min.f64 	%fd393, %fd1055, %fd133;
	min.f64 	%fd394, %fd1049, %fd1065;
	min.f64 	%fd395, %fd393, %fd394;
	max.f64 	%fd860, %fd393, %fd394;
	sub.f64 	%fd396, %fd860, %fd395;
	setp.ltu.f64 	%p93, %fd396, 0d3FF0000000000000;
	@%p93 bra 	$L__BB0_229;
	add.f64 	%fd1100, %fd395, 0d3FF0000000000000;
	bra.uni 	$L__BB0_230;
$L__BB0_229:
	add.f64 	%fd861, %fd393, %fd394;
	mul.f64 	%fd862, %fd396, %fd396;
	mov.f64 	%fd863, 0d4000000000000000;
	sub.f64 	%fd864, %fd863, %fd862;
	sqrt.rn.f64 	%fd865, %fd864;
	add.f64 	%fd866, %fd861, %fd865;
	mul.f64 	%fd1100, %fd866, 0d3FE0000000000000;
$L__BB0_230:
	setp.geu.f64 	%p94, %fd1100, %fd1057;
	@%p94 bra 	$L__BB0_232;
	ld.param.u64 	%rd230, [_Z21ComputeScheduleKernelP9SubdomainPdPiS2_iS2__param_0];
	cvta.to.global.u64 	%rd142, %rd230;
	mul.wide.s32 	%rd143, %r2, 296;
	add.s64 	%rd144, %rd142, %rd143;
	st.global.f64 	[%rd144+208], %fd1100;
	mov.f64 	%fd1057, %fd1100;
$L__BB0_232:
	min.f64 	%fd401, %fd1063, %fd142;
	min.f64 	%fd402, %fd1057, %fd1073;
	min.f64 	%fd403, %fd401, %fd402;
	max.f64 	%fd867, %fd401, %fd402;
	sub.f64 	%fd404, %fd867, %fd403;
	setp.ltu.f64 	%p95, %fd404, 0d3FF0000000000000;
	@%p95 bra 	$L__BB0_234;
	add.f64 	%fd1102, %fd403, 0d3FF0000000000000;
	bra.uni 	$L__BB0_235;
$L__BB0_234:
	add.f64 	%fd868, %fd401, %fd402;
	mul.f64 	%fd869, %fd404, %fd404;
	mov.f64 	%fd870, 0d4000000000000000;
	sub.f64 	%fd871, %fd870, %fd869;
	sqrt.rn.f64 	%fd872, %fd871;
	add.f64 	%fd873, %fd868, %fd872;
	mul.f64 	%fd1102, %fd873, 0d3FE0000000000000;
$L__BB0_235:
	setp.geu.f64 	%p96, %fd1102, %fd1065;
	@%p96 bra 	$L__BB0_237;
	ld.param.u64 	%rd231, [_Z21ComputeScheduleKernelP9SubdomainPdPiS2_iS2__param_0];
	cvta.to.global.u64 	%rd145, %rd231;
	mul.wide.s32 	%rd146, %r2, 296;
	add.s64 	%rd147, %rd145, %rd146;
	st.global.f64 	[%rd147+216], %fd1102;
	mov.f64 	%fd1065, %fd1102;
$L__BB0_237:
	min.f64 	%fd409, %fd1071, %fd151;
	min.f64 	%fd410, %fd1065, %fd153;
	min.f64 	%fd411, %fd409, %fd410;
	max.f64 	%fd874, %fd409, %fd410;
	sub.f64 	%fd412, %fd874, %fd411;
	setp.ltu.f64 	%p97, %fd412, 0d3FF0000000000000;
	@%p97 bra 	$L__BB0_239;
	add.f64 	%fd1104, %fd411, 0d3FF0000000000000;
	bra.uni 	$L__BB0_240;
$L__BB0_239:
	add.f64 	%fd875, %fd409, %fd410;
	mul.f64 	%fd876, %fd412, %fd412;
	mov.f64 	%fd877, 0d4000000000000000;
	sub.f64 	%fd878, %fd877, %fd876;
	sqrt.rn.f64 	%fd879, %fd878;
	add.f64 	%fd880, %fd875, %fd879;
	mul.f64 	%fd1104, %fd880, 0d3FE0000000000000;
$L__BB0_240:
	setp.geu.f64 	%p98, %fd1104, %fd1073;
	@%p98 bra 	$L__BB0_242;
	ld.param.u64 	%rd232, [_Z21ComputeScheduleKernelP9SubdomainPdPiS2_iS2__param_0];
	cvta.to.global.u64 	%rd148, %rd232;
	mul.wide.s32 	%rd149, %r2, 296;
	add.s64 	%rd150, %rd148, %rd149;
	st.global.f64 	[%rd150+224], %fd1104;
	mov.f64 	%fd1073, %fd1104;
$L__BB0_242:
	min.f64 	%fd417, %fd1, %fd1045;
	min.f64 	%fd418, %fd4, %fd1051;
	min.f64 	%fd419, %fd417, %fd418;
	max.f64 	%fd881, %fd417, %fd418;
	sub.f64 	%fd420, %fd881, %fd419;
	setp.ltu.f64 	%p99, %fd420, 0d3FF0000000000000;
	@%p99 bra 	$L__BB0_244;
	add.f64 	%fd1106, %fd419, 0d3FF0000000000000;
	bra.uni 	$L__BB0_245;
$L__BB0_244:
	add.f64 	%fd882, %fd417, %fd418;
	mul.f64 	%fd883, %fd420, %fd420;
	mov.f64 	%fd884, 0d4000000000000000;
	sub.f64 	%fd885, %fd884, %fd883;
	sqrt.rn.f64 	%fd886, %fd885;
	add.f64 	%fd887, %fd882, %fd886;
	mul.f64 	%fd1106, %fd887, 0d3FE0000000000000;
$L__BB0_245:
	setp.geu.f64 	%p100, %fd1106, %fd1043;
	@%p100 bra 	$L__BB0_247;
	ld.param.u64 	%rd233, [_Z21ComputeScheduleKernelP9SubdomainPdPiS2_iS2__param_0];
	cvta.to.global.u64 	%rd151, %rd233;
	mul.wide.s32 	%rd152, %r2, 296;
	add.s64 	%rd153, %rd151, %rd152;
	st.global.f64 	[%rd153+56], %fd1106;
	mov.f64 	%fd1043, %fd1106;
$L__BB0_247:
	min.f64 	%fd425, %fd1043, %fd1047;
	min.f64 	%fd426, %fd49, %fd1053;
	min.f64 	%fd427, %fd425, %fd426;
	max.f64 	%fd888, %fd425, %fd426;
	sub.f64 	%fd428, %fd888, %fd427;
	setp.ltu.f64 	%p101, %fd428, 0d3FF0000000000000;
	@%p101 bra 	$L__BB0_249;
	add.f64 	%fd1108, %fd427, 0d3FF0000000000000;
	bra.uni 	$L__BB0_250;
$L__BB0_249:
	add.f64 	%fd889, %fd425, %fd426;
	mul.f64 	%fd890, %fd428, %fd428;
	mov.f64 	%fd891, 0d4000000000000000;
	sub.f64 	%fd892, %fd891, %fd890;
	sqrt.rn.f64 	%fd893, %fd892;
	add.f64 	%fd894, %fd889, %fd893;
	mul.f64 	%fd1108, %fd894, 0d3FE0000000000000;
$L__BB0_250:
	setp.geu.f64 	%p102, %fd1108, %fd1045;
	@%p102 bra 	$L__BB0_252;
	ld.param.u64 	%rd234, [_Z21ComputeScheduleKernelP9SubdomainPdPiS2_iS2__param_0];
	cvta.to.global.u64 	%rd154, %rd234;
	mul.wide.s32 	%rd155, %r2, 296;
	add.s64 	%rd156, %rd154, %rd155;
	st.global.f64 	[%rd156+104], %fd1108;
	mov.f64 	%fd1045, %fd1108;
$L__BB0_252:
	min.f64 	%fd433, %fd1045, %fd1049;
	min.f64 	%fd434, %fd87, %fd1055;
	min.f64 	%fd435, %fd433, %fd434;
	max.f64 	%fd895, %fd433, %fd434;
	sub.f64 	%fd436, %fd895, %fd435;
	setp.ltu.f64 	%p103, %fd436, 0d3FF0000000000000;
	@%p103 bra 	$L__BB0_254;
	add.f64 	%fd1110, %fd435, 0d3FF0000000000000;
	bra.uni 	$L__BB0_255;
$L__BB0_254:
	add.f64 	%fd896, %fd433, %fd434;
	mul.f64 	%fd897, %fd436, %fd436;
	mov.f64 	%fd898, 0d4000000000000000;
	sub.f64 	%fd899, %fd898, %fd897;
	sqrt.rn.f64 	%fd900, %fd899;
	add.f64 	%fd901, %fd896, %fd900;
	mul.f64 	%fd1110, %fd901, 0d3FE0000000000000;
$L__BB0_255:
	setp.geu.f64 	%p104, %fd1110, %fd1047;
	@%p104 bra 	$L__BB0_257;
	ld.param.u64 	%rd235, [_Z21ComputeScheduleKernelP9SubdomainPdPiS2_iS2__param_0];
	cvta.to.global.u64 	%rd157, %rd235;
	mul.wide.s32 	%rd158, %r2, 296;
	add.s64 	%rd159, %rd157, %rd158;
	st.global.f64 	[%rd159+152], %fd1110;
	mov.f64 	%fd1047, %fd1110;
$L__BB0_257:
	min.f64 	%fd441, %fd1047, %fd123;
	min.f64 	%fd442, %fd125, %fd1057;
	min.f64 	%fd443, %fd441, %fd442;
	max.f64 	%fd902, %fd441, %fd442;
	sub.f64 	%fd444, %fd902, %fd443;
	setp.ltu.f64 	%p105, %fd444, 0d3FF0000000000000;
	@%p105 bra 	$L__BB0_259;
	add.f64 	%fd1112, %fd443, 0d3FF0000000000000;
	bra.uni 	$L__BB0_260;
$L__BB0_259:
	add.f64 	%fd903, %fd441, %fd442;
	mul.f64 	%fd904, %fd444, %fd444;
	mov.f64 	%fd905, 0d4000000000000000;
	sub.f64 	%fd906, %fd905, %fd904;
	sqrt.rn.f64 	%fd907, %fd906;
	add.f64 	%fd908, %fd903, %fd907;
	mul.f64 	%fd1112, %fd908, 0d3FE0000000000000;
$L__BB0_260:
	setp.geu.f64 	%p106, %fd1112, %fd1049;
	@%p106 bra 	$L__BB0_262;
	ld.param.u64 	%rd236, [_Z21ComputeScheduleKernelP9SubdomainPdPiS2_iS2__param_0];
	cvta.to.global.u64 	%rd160, %rd236;
	mul.wide.s32 	%rd161, %r2, 296;
	add.s64 	%rd162, %rd160, %rd161;
	st.global.f64 	[%rd162+200], %fd1112;
	mov.f64 	%fd1049, %fd1112;
$L__BB0_262:
	min.f64 	%fd449, %fd14, %fd1053;
	min.f64 	%fd450, %fd1043, %fd1059;
	min.f64 	%fd451, %fd449, %fd450;
	max.f64 	%fd909, %fd449, %fd450;
	sub.f64 	%fd452, %fd909, %fd451;
	setp.ltu.f64 	%p107, %fd452, 0d3FF0000000000000;
	@%p107 bra 	$L__BB0_264;
	add.f64 	%fd1114, %fd451, 0d3FF0000000000000;
	bra.uni 	$L__BB0_265;
$L__BB0_264:
	add.f64 	%fd910, %fd449, %fd450;
	mul.f64 	%fd911, %fd452, %fd452;
	mov.f64 	%fd912, 0d4000000000000000;
	sub.f64 	%fd913, %fd912, %fd911;
	sqrt.rn.f64 	%fd914, %fd913;
	add.f64 	%fd915, %fd910, %fd914;
	mul.f64 	%fd1114, %fd915, 0d3FE0000000000000;
$L__BB0_265:
	setp.geu.f64 	%p108, %fd1114, %fd1051;
	@%p108 bra 	$L__BB0_267;
	ld.param.u64 	%rd237, [_Z21ComputeScheduleKernelP9SubdomainPdPiS2_iS2__param_0];
	cvta.to.global.u64 	%rd163, %rd237;
	mul.wide.s32 	%rd164, %r2, 296;
	add.s64 	%rd165, %rd163, %rd164;
	st.global.f64 	[%rd165+64], %fd1114;
	mov.f64 	%fd1051, %fd1114;
$L__BB0_267:
	min.f64 	%fd457, %fd1051, %fd1055;
	min.f64 	%fd458, %fd1045, %fd1061;
	min.f64 	%fd459, %fd457, %fd458;
	max.f64 	%fd916, %fd457, %fd458;
	sub.f64 	%fd460, %fd916, %fd459;
	setp.ltu.f64 	%p109, %fd460, 0d3FF0000000000000;
	@%p109 bra 	$L__BB0_269;
	add.f64 	%fd1116, %fd459, 0d3FF0000000000000;
	bra.uni 	$L__BB0_270;
$L__BB0_269:
	add.f64 	%fd917, %fd457, %fd458;
	mul.f64 	%fd918, %fd460, %fd460;
	mov.f64 	%fd919, 0d4000000000000000;
	sub.f64 	%fd920, %fd919, %fd918;
	sqrt.rn.f64 	%fd921, %fd920;
	add.f64 	%fd922, %fd917, %fd921;
	mul.f64 	%fd1116, %fd922, 0d3FE0000000000000;
$L__BB0_270:
	setp.geu.f64 	%p110, %fd1116, %fd1053;
	@%p110 bra 	$L__BB0_272;
	ld.param.u64 	%rd238, [_Z21ComputeScheduleKernelP9SubdomainPdPiS2_iS2__param_0];
	cvta.to.global.u64 	%rd166, %rd238;
	mul.wide.s32 	%rd167, %r2, 296;
	add.s64 	%rd168, %rd166, %rd167;
	st.global.f64 	[%rd168+112], %fd1116;
	mov.f64 	%fd1053, %fd1116;
$L__BB0_272:
	min.f64 	%fd465, %fd1053, %fd1057;
	min.f64 	%fd466, %fd1047, %fd1063;
	min.f64 	%fd467, %fd465, %fd466;
	max.f64 	%fd923, %fd465, %fd466;
	sub.f64 	%fd468, %fd923, %fd467;
	setp.ltu.f64 	%p111, %fd468, 0d3FF0000000000000;
	@%p111 bra 	$L__BB0_274;
	add.f64 	%fd1118, %fd467, 0d3FF0000000000000;
	bra.uni 	$L__BB0_275;
$L__BB0_274:
	add.f64 	%fd924, %fd465, %fd466;
	mul.f64 	%fd925, %fd468, %fd468;
	mov.f64 	%fd926, 0d4000000000000000;
	sub.f64 	%fd927, %fd926, %fd925;
	sqrt.rn.f64 	%fd928, %fd927;
	add.f64 	%fd929, %fd924, %fd928;
	mul.f64 	%fd1118, %fd929, 0d3FE0000000000000;
$L__BB0_275:
	setp.geu.f64 	%p112, %fd1118, %fd1055;
	@%p112 bra 	$L__BB0_277;
	ld.param.u64 	%rd239, [_Z21ComputeScheduleKernelP9SubdomainPdPiS2_iS2__param_0];
	cvta.to.global.u64 	%rd169, %rd239;
	mul.wide.s32 	%rd170, %r2, 296;
	add.s64 	%rd171, %rd169, %rd170;
	st.global.f64 	[%rd171+160], %fd1118;
	mov.f64 	%fd1055, %fd1118;
$L__BB0_277:
	min.f64 	%fd473, %fd1055, %fd133;
	min.f64 	%fd474, %fd1049, %fd1065;
	min.f64 	%fd475, %fd473, %fd474;
	max.f64 	%fd930, %fd473, %fd474;
	sub.f64 	%fd476, %fd930, %fd475;
	setp.ltu.f64 	%p113, %fd476, 0d3FF0000000000000;
	@%p113 bra 	$L__BB0_279;
	add.f64 	%fd1120, %fd475, 0d3FF0000000000000;
	bra.uni 	$L__BB0_280;
$L__BB0_279:
	add.f64 	%fd931, %fd473, %fd474;
	mul.f64 	%fd932, %fd476, %fd476;
	mov.f64 	%fd933, 0d4000000000000000;
	sub.f64 	%fd934, %fd933, %fd932;
	sqrt.rn.f64 	%fd935, %fd934;
	add.f64 	%fd936, %fd931, %fd935;
	mul.f64 	%fd1120, %fd936, 0d3FE0000000000000;
$L__BB0_280:
	setp.geu.f64 	%p114, %fd1120, %fd1057;
	@%p114 bra 	$L__BB0_282;
	ld.param.u64 	%rd240, [_Z21ComputeScheduleKernelP9SubdomainPdPiS2_iS2__param_0];
	cvta.to.global.u64 	%rd172, %rd240;
	mul.wide.s32 	%rd173, %r2, 296;
	add.s64 	%rd174, %rd172, %rd173;
	st.global.f64 	[%rd174+208], %fd1120;
	mov.f64 	%fd1057, %fd1120;
$L__BB0_282:
	min.f64 	%fd481, %fd25, %fd1061;
	min.f64 	%fd482, %fd1051, %fd1067;
	min.f64 	%fd483, %fd481, %fd482;
	max.f64 	%fd937, %fd481, %fd482;
	sub.f64 	%fd484, %fd937, %fd483;
	setp.ltu.f64 	%p115, %fd484, 0d3FF0000000000000;
	@%p115 bra 	$L__BB0_284;
	add.f64 	%fd1122, %fd483, 0d3FF0000000000000;
	bra.uni 	$L__BB0_285;
$L__BB0_284:
	add.f64 	%fd938, %fd481, %fd482;
	mul.f64 	%fd939, %fd484, %fd484;
	mov.f64 	%fd940, 0d4000000000000000;
	sub.f64 	%fd941, %fd940, %fd939;
	sqrt.rn.f64 	%fd942, %fd941;
	add.f64 	%fd943, %fd938, %fd942;
	mul.f64 	%fd1122, %fd943, 0d3FE0000000000000;
$L__BB0_285:
	setp.geu.f64 	%p116, %fd1122, %fd1059;
	@%p116 bra 	$L__BB0_287;
	ld.param.u64 	%rd241, [_Z21ComputeScheduleKernelP9SubdomainPdPiS2_iS2__param_0];
	cvta.to.global.u64 	%rd175, %rd241;
	mul.wide.s32 	%rd176, %r2, 296;
	add.s64 	%rd177, %rd175, %rd176;
	st.global.f64 	[%rd177+72], %fd1122;
	mov.f64 	%fd1059, %fd1122;
$L__BB0_287:
	min.f64 	%fd489, %fd1059, %fd1063;
	min.f64 	%fd490, %fd1053, %fd1069;
	min.f64 	%fd491, %fd489, %fd490;
	max.f64 	%fd944, %fd489, %fd490;
	sub.f64 	%fd492, %fd944, %fd491;
	setp.ltu.f64 	%p117, %fd492, 0d3FF0000000000000;
	@%p117 bra 	$L__BB0_289;
	add.f64 	%fd1124, %fd491, 0d3FF0000000000000;
	bra.uni 	$L__BB0_290;
$L__BB0_289:
	add.f64 	%fd945, %fd489, %fd490;
	mul.f64 	%fd946, %fd492, %fd492;
	mov.f64 	%fd947, 0d4000000000000000;
	sub.f64 	%fd948, %fd947, %fd946;
	sqrt.rn.f64 	%fd949, %fd948;
	add.f64 	%fd950, %fd945, %fd949;
	mul.f64 	%fd1124, %fd950, 0d3FE0000000000000;
$L__BB0_290:
	setp.geu.f64 	%p118, %fd1124, %fd1061;
	@%p118 bra 	$L__BB0_292;
	ld.param.u64 	%rd242, [_Z21ComputeScheduleKernelP9SubdomainPdPiS2_iS2__param_0];
	cvta.to.global.u64 	%rd178, %rd242;
	mul.wide.s32 	%rd179, %r2, 296;
	add.s64 	%rd180, %rd178, %rd179;
	st.global.f64 	[%rd180+120], %fd1124;
	mov.f64 	%fd1061, %fd1124;
$L__BB0_292:
	min.f64 	%fd497, %fd1061, %fd1065;
	min.f64 	%fd498, %fd1055, %fd1071;
	min.f64 	%fd499, %fd497, %fd498;
	max.f64 	%fd951, %fd497, %fd498;
	sub.f64 	%fd500, %fd951, %fd499;
	setp.ltu.f64 	%p119, %fd500, 0d3FF0000000000000;
	@%p119 bra 	$L__BB0_294;
	add.f64 	%fd1126, %fd499, 0d3FF0000000000000;
	bra.uni 	$L__BB0_295;
$L__BB0_294:
	add.f64 	%fd952, %fd497, %fd498;
	mul.f64 	%fd953, %fd500, %fd500;
	mov.f64 	%fd954, 0d4000000000000000;
	sub.f64 	%fd955, %fd954, %fd953;
	sqrt.rn.f64 	%fd956, %fd955;
	add.f64 	%fd957, %fd952, %fd956;
	mul.f64 	%fd1126, %fd957, 0d3FE0000000000000;
$L__BB0_295:
	ld.param.u64 	%rd243, [_Z21ComputeScheduleKernelP9SubdomainPdPiS2_iS2__param_0];
	cvta.to.global.u64 	%rd181, %rd243;
	mul.wide.s32 	%rd182, %r2, 296;
	add.s64 	%rd3, %rd181, %rd182;
	setp.geu.f64 	%p120, %fd1126, %fd1063;
	@%p120 bra 	$L__BB0_297;
	st.global.f64 	[%rd3+168], %fd1126;
	mov.f64 	%fd1063, %fd1126;
$L__BB0_297:
	min.f64 	%fd505, %fd1063, %fd142;
	min.f64 	%fd506, %fd1057, %fd1073;
	min.f64 	%fd507, %fd505, %fd506;
	max.f64 	%fd958, %fd505, %fd506;
	sub.f64 	%fd508, %fd958, %fd507;
	setp.ltu.f64 	%p121, %fd508, 0d3FF0000000000000;
	@%p121 bra 	$L__BB0_299;
	add.f64 	%fd1128, %fd507, 0d3FF0000000000000;
	bra.uni 	$L__BB0_300;
$L__BB0_299:
	add.f64 	%fd959, %fd505, %fd506;
	mul.f64 	%fd960, %fd508, %fd508;
	mov.f64 	%fd961, 0d4000000000000000;
	sub.f64 	%fd962, %fd961, %fd960;
	sqrt.rn.f64 	%fd963, %fd962;
	add.f64 	%fd964, %fd959, %fd963;
	mul.f64 	%fd1128, %fd964, 0d3FE0000000000000;
$L__BB0_300:
	setp.geu.f64 	%p122, %fd1128, %fd1065;
	@%p122 bra 	$L__BB0_302;
	st.global.f64 	[%rd3+216], %fd1128;
	mov.f64 	%fd1065, %fd1128;
$L__BB0_302:
	min.f64 	%fd513, %fd36, %fd1069;
	min.f64 	%fd514, %fd1059, %fd39;
	min.f64 	%fd515, %fd513, %fd514;
	max.f64 	%fd965, %fd513, %fd514;
	sub.f64 	%fd516, %fd965, %fd515;
	setp.ltu.f64 	%p123, %fd516, 0d3FF0000000000000;
	@%p123 bra 	$L__BB0_304;
	add.f64 	%fd1130, %fd515, 0d3FF0000000000000;
	bra.uni 	$L__BB0_305;
$L__BB0_304:
	add.f64 	%fd966, %fd513, %fd514;
	mul.f64 	%fd967, %fd516, %fd516;
	mov.f64 	%fd968, 0d4000000000000000;
	sub.f64 	%fd969, %fd968, %fd967;
	sqrt.rn.f64 	%fd970, %fd969;
	add.f64 	%fd971, %fd966, %fd970;
	mul.f64 	%fd1130, %fd971, 0d3FE0000000000000;
$L__BB0_305:
	setp.geu.f64 	%p124, %fd1130, %fd1067;
	@%p124 bra 	$L__BB0_307;
	st.global.f64 	[%rd3+80], %fd1130;
	mov.f64 	%fd1067, %fd1130;
$L__BB0_307:
	min.f64 	%fd521, %fd1067, %fd1071;
	min.f64 	%fd522, %fd1061, %fd77;
	min.f64 	%fd523, %fd521, %fd522;
	max.f64 	%fd972, %fd521, %fd522;
	sub.f64 	%fd524, %fd972, %fd523;
	setp.ltu.f64 	%p125, %fd524, 0d3FF0000000000000;
	@%p125 bra 	$L__BB0_309;
	add.f64 	%fd1132, %fd523, 0d3FF0000000000000;
	bra.uni 	$L__BB0_310;
$L__BB0_309:
	add.f64 	%fd973, %fd521, %fd522;
	mul.f64 	%fd974, %fd524, %fd524;
	mov.f64 	%fd975, 0d4000000000000000;
	sub.f64 	%fd976, %fd975, %fd974;
	sqrt.rn.f64 	%fd977, %fd976;
	add.f64 	%fd978, %fd973, %fd977;
	mul.f64 	%fd1132, %fd978, 0d3FE0000000000000;
$L__BB0_310:
	setp.geu.f64 	%p126, %fd1132, %fd1069;
	@%p126 bra 	$L__BB0_312;
	st.global.f64 	[%rd3+128], %fd1132;
	mov.f64 	%fd1069, %fd1132;
$L__BB0_312:
	min.f64 	%fd529, %fd1069, %fd1073;
	min.f64 	%fd530, %fd1063, %fd115;
	min.f64 	%fd531, %fd529, %fd530;
	max.f64 	%fd979, %fd529, %fd530;
	sub.f64 	%fd532, %fd979, %fd531;
	setp.ltu.f64 	%p127, %fd532, 0d3FF0000000000000;
	@%p127 bra 	$L__BB0_314;
	add.f64 	%fd1134, %fd531, 0d3FF0000000000000;
	bra.uni 	$L__BB0_315;
$L__BB0_314:
	add.f64 	%fd980, %fd529, %fd530;
	mul.f64 	%fd981, %fd532, %fd532;
	mov.f64 	%fd982, 0d4000000000000000;
	sub.f64 	%fd983, %fd982, %fd981;
	sqrt.rn.f64 	%fd984, %fd983;
	add.f64 	%fd985, %fd980, %fd984;
	mul.f64 	%fd1134, %fd985, 0d3FE0000000000000;
$L__BB0_315:
	setp.geu.f64 	%p128, %fd1134, %fd1071;
	@%p128 bra 	$L__BB0_317;
	st.global.f64 	[%rd3+176], %fd1134;
	mov.f64 	%fd1071, %fd1134;
$L__BB0_317:
	min.f64 	%fd537, %fd1071, %fd151;
	min.f64 	%fd538, %fd1065, %fd153;
	min.f64 	%fd539, %fd537, %fd538;
	max.f64 	%fd986, %fd537, %fd538;
	sub.f64 	%fd540, %fd986, %fd539;
	setp.ltu.f64 	%p129, %fd540, 0d3FF0000000000000;
	@%p129 bra 	$L__BB0_319;
	add.f64 	%fd1136, %fd539, 0d3FF0000000000000;
	bra.uni 	$L__BB0_320;
$L__BB0_319:
	add.f64 	%fd987, %fd537, %fd538;
	mul.f64 	%fd988, %fd540, %fd540;
	mov.f64 	%fd989, 0d4000000000000000;
	sub.f64 	%fd990, %fd989, %fd988;
	sqrt.rn.f64 	%fd991, %fd990;
	add.f64 	%fd992, %fd987, %fd991;
	mul.f64 	%fd1136, %fd992, 0d3FE0000000000000;
$L__BB0_320:
	setp.geu.f64 	%p130, %fd1136, %fd1073;
	@%p130 bra 	$L__BB0_322;
	st.global.f64 	[%rd3+224], %fd1136;
	mov.f64 	%fd1073, %fd1136;
$L__BB0_322:
	ld.param.u64 	%rd245, [_Z21ComputeScheduleKernelP9SubdomainPdPiS2_iS2__param_5];
	ld.param.u64 	%rd244, [_Z21ComputeScheduleKernelP9SubdomainPdPiS2_iS2__param_1];
	add.f64 	%fd993, %fd1043, 0d0000000000000000;
	add.f64 	%fd994, %fd993, %fd1051;
	add.f64 	%fd995, %fd994, %fd1059;
	add.f64 	%fd996, %fd995, %fd1067;
	add.f64 	%fd997, %fd996, %fd1045;
	add.f64 	%fd998, %fd997, %fd1053;
	add.f64 	%fd999, %fd998, %fd1061;
	add.f64 	%fd1000, %fd999, %fd1069;
	add.f64 	%fd1001, %fd1000, %fd1047;
	add.f64 	%fd1002, %fd1001, %fd1055;
	add.f64 	%fd1003, %fd1002, %fd1063;
	add.f64 	%fd1004, %fd1003, %fd1071;
	add.f64 	%fd1005, %fd1004, %fd1049;
	add.f64 	%fd1006, %fd1005, %fd1057;
	add.f64 	%fd1007, %fd1006, %fd1065;
	add.f64 	%fd1008, %fd1007, %fd1073;
	mul.f64 	%fd1009, %fd1008, 0d3FB0000000000000;
	cvta.to.global.u64 	%rd183, %rd244;
	mul.wide.s32 	%rd184, %r2, 8;
	add.s64 	%rd185, %rd183, %rd184;
	st.global.f64 	[%rd185], %fd1009;
	cvta.to.global.u64 	%rd186, %rd245;
	atom.global.add.u32 	%r8, [%rd186], 1;
$L__BB0_323:
	ret;

}
	// .globl	_Z20syncGhostCellsKernelP9SubdomainPiiS1_
.visible .entry _Z20syncGhostCellsKernelP9SubdomainPiiS1_(
	.param .u64 .ptr .align 1 _Z20syncGhostCellsKernelP9SubdomainPiiS1__param_0,
	.param .u64 .ptr .align 1 _Z20syncGhostCellsKernelP9SubdomainPiiS1__param_1,
	.param .u32 _Z20syncGhostCellsKernelP9SubdomainPiiS1__param_2,
	.param .u64 .ptr .align 1 _Z20syncGhostCellsKernelP9SubdomainPiiS1__param_3
)
{
	.reg .pred 	%p<38>;
	.reg .b32 	%r<34>;
	.reg .b64 	%rd<21>;
	.reg .b64 	%fd<33>;

	ld.param.u64 	%rd9, [_Z20syncGhostCellsKernelP9SubdomainPiiS1__param_0];
	ld.param.u64 	%rd8, [_Z20syncGhostCellsKernelP9SubdomainPiiS1__param_1];
	ld.param.u32 	%r6, [_Z20syncGhostCellsKernelP9SubdomainPiiS1__param_2];
	ld.param.u64 	%rd10, [_Z20syncGhostCellsKernelP9SubdomainPiiS1__param_3];
	cvta.to.global.u64 	%rd1, %rd10;
	cvta.to.global.u64 	%rd2, %rd9;
	mov.u32 	%r7, %tid.x;
	mov.u32 	%r8, %ctaid.x;
	mov.u32 	%r9, %ntid.x;
	mad.lo.s32 	%r1, %r8, %r9, %r7;
	setp.ge.s32 	%p1, %r1, %r6;
	@%p1 bra 	$L__BB1_53;
	cvta.to.global.u64 	%rd11, %rd8;
	mul.wide.s32 	%rd12, %r1, 4;
	add.s64 	%rd13, %rd11, %rd12;
	ld.global.u32 	%r5, [%rd13];
	mul.hi.s32 	%r10, %r5, 1431655766;
	shr.u32 	%r11, %r10, 31;
	add.s32 	%r2, %r10, %r11;
	mul.lo.s32 	%r4, %r2, 3;
	sub.s32 	%r3, %r5, %r4;
	mul.wide.s32 	%rd14, %r5, 296;
	add.s64 	%rd3, %rd2, %rd14;
	add.s32 	%r12, %r2, -1;
	setp.gt.u32 	%p2, %r12, 2;
	@%p2 bra 	$L__BB1_14;
	add.s32 	%r13, %r5, -3;
	mul.wide.s32 	%rd15, %r13, 4;
	add.s64 	%rd4, %rd1, %rd15;
	ld.global.f64 	%fd1, [%rd3+56];
	ld.global.f64 	%fd17, [%rd3+-640];
	setp.geu.f64 	%p3, %fd1, %fd17;
	@%p3 bra 	$L__BB1_5;
	setp.lt.s32 	%p4, %r3, 0;
	st.global.f64 	[%rd3+-640], %fd1;
	@%p4 bra 	$L__BB1_5;
	atom.relaxed.global.cas.b32 	%r14, [%rd4], 0, 1;
$L__BB1_5:
	ld.global.f64 	%fd2, [%rd3+64];
	ld.global.f64 	%fd18, [%rd3+-632];
	setp.geu.f64 	%p5, %fd2, %fd18;
	@%p5 bra 	$L__BB1_8;
	setp.lt.s32 	%p6, %r3, 0;
	st.global.f64 	[%rd3+-632], %fd2;
	@%p6 bra 	$L__BB1_8;
	atom.relaxed.global.cas.b32 	%r15, [%rd4], 0, 1;
$L__BB1_8:
	ld.global.f64 	%fd3, [%rd3+72];
	ld.global.f64 	%fd19, [%rd3+-624];
	setp.geu.f64 	%p7, %fd3, %fd19;
	@%p7 bra 	$L__BB1_11;
	setp.lt.s32 	%p8, %r3, 0;
	st.global.f64 	[%rd3+-624], %fd3;
	@%p8 bra 	$L__BB1_11;
	atom.relaxed.global.cas.b32 	%r16, [%rd4], 0, 1;
$L__BB1_11:
	ld.global.f64 	%fd4, [%rd3+80];
	ld.global.f64 	%fd20, [%rd3+-616];
	setp.geu.f64 	%p9, %fd4, %fd20;
	@%p9 bra 	$L__BB1_14;
	setp.lt.s32 	%p10, %r3, 0;
	st.global.f64 	[%rd3+-616], %fd4;
	@%p10 bra 	$L__BB1_14;
	atom.relaxed.global.cas.b32 	%r17, [%rd4], 0, 1;
$L__BB1_14:
	add.s32 	%r18, %r3, -1;
	setp.gt.u32 	%p11, %r18, 2;
	cvt.s64.s32 	%rd16, %r4;
	cvt.s64.s32 	%rd17, %r3;
	add.s64 	%rd18, %rd17, %rd16;
	shl.b64 	%rd19, %rd18, 2;
	add.s64 	%rd5, %rd1, %rd19;
	mad.lo.s64 	%rd6, %rd18, 296, %rd2;
	@%p11 bra 	$L__BB1_27;
	ld.global.f64 	%fd5, [%rd3+56];
	ld.global.f64 	%fd21, [%rd6+-208];
	setp.geu.f64 	%p12, %fd5, %fd21;
	@%p12 bra 	$L__BB1_18;
	setp.gt.u32 	%p13, %r2, 2;
	st.global.f64 	[%rd6+-208], %fd5;
	@%p13 bra 	$L__BB1_18;
	atom.relaxed.global.cas.b32 	%r19, [%rd5+-4], 0, 1;
$L__BB1_18:
	ld.global.f64 	%fd6, [%rd3+104];
	ld.global.f64 	%fd22, [%rd6+-160];
	setp.geu.f64 	%p14, %fd6, %fd22;
	@%p14 bra 	$L__BB1_21;
	setp.gt.u32 	%p15, %r2, 2;
	st.global.f64 	[%rd6+-160], %fd6;
	@%p15 bra 	$L__BB1_21;
	atom.relaxed.global.cas.b32 	%r20, [%rd5+-4], 0, 1;
$L__BB1_21:
	ld.global.f64 	%fd7, [%rd3+152];
	ld.global.f64 	%fd23, [%rd6+-112];
	setp.geu.f64 	%p16, %fd7, %fd23;
	@%p16 bra 	$L__BB1_24;
	setp.gt.u32 	%p17, %r2, 2;
	st.global.f64 	[%rd6+-112], %fd7;
	@%p17 bra 	$L__BB1_24;
	atom.relaxed.global.cas.b32 	%r21, [%rd5+-4], 0, 1;
$L__BB1_24:
	ld.global.f64 	%fd8, [%rd3+200];
	ld.global.f64 	%fd24, [%rd6+-64];
	setp.geu.f64 	%p18, %fd8, %fd24;
	@%p18 bra 	$L__BB1_27;
	setp.gt.u32 	%p19, %r2, 2;
	st.global.f64 	[%rd6+-64], %fd8;
	@%p19 bra 	$L__BB1_27;
	atom.relaxed.global.cas.b32 	%r22, [%rd5+-4], 0, 1;
$L__BB1_27:
	add.s32 	%r23, %r2, 1;
	setp.gt.u32 	%p20, %r23, 2;
	@%p20 bra 	$L__BB1_40;
	add.s32 	%r24, %r5, 3;
	mul.wide.s32 	%rd20, %r24, 4;
	add.s64 	%rd7, %rd1, %rd20;
	ld.global.f64 	%fd9, [%rd3+200];
	ld.global.f64 	%fd25, [%rd3+896];
	setp.geu.f64 	%p21, %fd9, %fd25;
	@%p21 bra 	$L__BB1_31;
	setp.lt.s32 	%p22, %r3, 0;
	st.global.f64 	[%rd3+896], %fd9;
	@%p22 bra 	$L__BB1_31;
	atom.relaxed.global.cas.b32 	%r25, [%rd7], 0, 1;
$L__BB1_31:
	ld.global.f64 	%fd10, [%rd3+208];
	ld.global.f64 	%fd26, [%rd3+904];
	setp.geu.f64 	%p23, %fd10, %fd26;
	@%p23 bra 	$L__BB1_34;
	setp.lt.s32 	%p24, %r3, 0;
	st.global.f64 	[%rd3+904], %fd10;
	@%p24 bra 	$L__BB1_34;
	atom.relaxed.global.cas.b32 	%r26, [%rd7], 0, 1;
$L__BB1_34:
	ld.global.f64 	%fd11, [%rd3+216];
	ld.global.f64 	%fd27, [%rd3+912];
	setp.geu.f64 	%p25, %fd11, %fd27;
	@%p25 bra 	$L__BB1_37;
	setp.lt.s32 	%p26, %r3, 0;
	st.global.f64 	[%rd3+912], %fd11;
	@%p26 bra 	$L__BB1_37;
	atom.relaxed.global.cas.b32 	%r27, [%rd7], 0, 1;
$L__BB1_37:
	ld.global.f64 	%fd12, [%rd3+224];
	ld.global.f64 	%fd28, [%rd3+920];
	setp.geu.f64 	%p27, %fd12, %fd28;
	@%p27 bra 	$L__BB1_40;
	setp.lt.s32 	%p28, %r3, 0;
	st.global.f64 	[%rd3+920], %fd12;
	@%p28 bra 	$L__BB1_40;
	atom.relaxed.global.cas.b32 	%r28, [%rd7], 0, 1;
$L__BB1_40:
	add.s32 	%r29, %r3, 1;
	setp.gt.u32 	%p29, %r29, 2;
	@%p29 bra 	$L__BB1_53;
	ld.global.f64 	%fd13, [%rd3+80];
	ld.global.f64 	%fd29, [%rd6+344];
	setp.geu.f64 	%p30, %fd13, %fd29;
	@%p30 bra 	$L__BB1_44;
	setp.gt.u32 	%p31, %r2, 2;
	st.global.f64 	[%rd6+344], %fd13;
	@%p31 bra 	$L__BB1_44;
	atom.relaxed.global.cas.b32 	%r30, [%rd5+4], 0, 1;
$L__BB1_44:
	ld.global.f64 	%fd14, [%rd3+128];
	ld.global.f64 	%fd30, [%rd6+392];
	setp.geu.f64 	%p32, %fd14, %fd30;
	@%p32 bra 	$L__BB1_47;
	setp.gt.u32 	%p33, %r2, 2;
	st.global.f64 	[%rd6+392], %fd14;
	@%p33 bra 	$L__BB1_47;
	atom.relaxed.global.cas.b32 	%r31, [%rd5+4], 0, 1;
$L__BB1_47:
	ld.global.f64 	%fd15, [%rd3+176];
	ld.global.f64 	%fd31, [%rd6+440];
	setp.geu.f64 	%p34, %fd15, %fd31;
	@%p34 bra 	$L__BB1_50;
	setp.gt.u32 	%p35, %r2, 2;
	st.global.f64 	[%rd6+440], %fd15;
	@%p35 bra 	$L__BB1_50;
	atom.relaxed.global.cas.b32 	%r32, [%rd5+4], 0, 1;
$L__BB1_50:
	ld.global.f64 	%fd16, [%rd3+224];
	ld.global.f64 	%fd32, [%rd6+488];
	setp.geu.f64 	%p36, %fd16, %fd32;
	@%p36 bra 	$L__BB1_53;
	setp.gt.u32 	%p37, %r2, 2;
	st.global.f64 	[%rd6+488], %fd16;
	@%p37 bra 	$L__BB1_53;
	atom.relaxed.global.cas.b32 	%r33, [%rd5+4], 0, 1;
$L__BB1_53:
	ret;

}


// ===== COMPILED SASS (sm_100) =====

	.target	sm_100

	.elftype	@"ET_EXEC"


//--------------------- .note.nv.tkinfo           --------------------------
	.section	.note.nv.tkinfo,"",@"SHT_NOTE"
	.sectionflags	@"SHF_NOTE_NV_TKINFO"
	.tkinfo
        /*0018*/ 	.word	0x00000002
        /*0030*/ 	.string	""
        /*0030*/ 	.string	"ptxas"
        /*0030*/ 	.string	"Cuda compilation tools, release 13.0, V13.0.88"
        /*0030*/ 	.string	"Build cuda_13.0.r13.0/compiler.36424714_0"
        /*0030*/ 	.string	"-arch sm_100 -m 64 "



//--------------------- .note.nv.cuinfo           --------------------------
	.section	.note.nv.cuinfo,"",@"SHT_NOTE"
	.sectionflags	@"SHF_NOTE_NV_CUINFO"
        /*0018*/ 	.short	0x0002
        /*001a*/ 	.short	0x0064
        /*001c*/ 	.short	0x0082
	.zero		2


//--------------------- .nv.info                  --------------------------
	.section	.nv.info,"",@"SHT_CUDA_INFO"
	.align	4


	//----- nvinfo : EIATTR_REGCOUNT
	.align		4
        /*0000*/ 	.byte	0x04, 0x2f
        /*0002*/ 	.short	(.L_1 - .L_0)
	.align		4
.L_0:
        /*0004*/ 	.word	index@(_Z21ComputeScheduleKernelP9SubdomainPdPiS2_iS2_)
        /*0008*/ 	.word	0x00000056


	//----- nvinfo : EIATTR_FRAME_SIZE
	.align		4
.L_1:
        /*000c*/ 	.byte	0x04, 0x11
        /*000e*/ 	.short	(.L_3 - .L_2)
	.align		4
.L_2:
        /*0010*/ 	.word	index@($__internal_0_$__cuda_sm20_dsqrt_rn_f64_mediumpath_v1)
        /*0014*/ 	.word	0x00000000


	//----- nvinfo : EIATTR_FRAME_SIZE
	.align		4
.L_3:
        /*0018*/ 	.byte	0x04, 0x11
        /*001a*/ 	.short	(.L_5 - .L_4)
	.align		4
.L_4:
        /*001c*/ 	.word	index@(_Z21ComputeScheduleKernelP9SubdomainPdPiS2_iS2_)
        /*0020*/ 	.word	0x00000000


	//----- nvinfo : EIATTR_REGCOUNT
	.align		4
.L_5:
        /*0024*/ 	.byte	0x04, 0x2f
        /*0026*/ 	.short	(.L_7 - .L_6)
	.align		4
.L_6:
        /*0028*/ 	.word	index@(_Z20syncGhostCellsKernelP9SubdomainPiiS1_)
        /*002c*/ 	.word	0x00000012


	//----- nvinfo : EIATTR_FRAME_SIZE
	.align		4
.L_7:
        /*0030*/ 	.byte	0x04, 0x11
        /*0032*/ 	.short	(.L_9 - .L_8)
	.align		4
.L_8:
        /*0034*/ 	.word	index@(_Z20syncGhostCellsKernelP9SubdomainPiiS1_)
        /*0038*/ 	.word	0x00000000


	//----- nvinfo : EIATTR_MIN_STACK_SIZE
	.align		4
.L_9:
        /*003c*/ 	.byte	0x04, 0x12
        /*003e*/ 	.short	(.L_11 - .L_10)
	.align		4
.L_10:
        /*0040*/ 	.word	index@(_Z20syncGhostCellsKernelP9SubdomainPiiS1_)
        /*0044*/ 	.word	0x00000000


	//----- nvinfo : EIATTR_MIN_STACK_SIZE
	.align		4
.L_11:
        /*0048*/ 	.byte	0x04, 0x12
        /*004a*/ 	.short	(.L_13 - .L_12)
	.align		4
.L_12:
        /*004c*/ 	.word	index@(_Z21ComputeScheduleKernelP9SubdomainPdPiS2_iS2_)
        /*0050*/ 	.word	0x00000000
.L_13:


//--------------------- .nv.compat                --------------------------
	.section	.nv.compat,"",@"SHT_CUDA_COMPAT_INFO"
	.align	4
        /*0000*/ 	.byte	0x02, 0x09, 0x00, 0x00, 0x02, 0x02, 0x01, 0x00, 0x02, 0x05, 0x05, 0x00, 0x03, 0x07, 0x01, 0x01
        /*0010*/ 	.byte	0x02, 0x03, 0x00, 0x00, 0x02, 0x06, 0x01, 0x00, 0x04, 0x0b, 0x08, 0x00, 0x01, 0x00, 0x00, 0x00
        /*0020*/ 	.byte	0x00, 0x00, 0x00, 0x00


//--------------------- .nv.info._Z20syncGhostCellsKernelP9SubdomainPiiS1_ --------------------------
	.section	.nv.info._Z20syncGhostCellsKernelP9SubdomainPiiS1_,"",@"SHT_CUDA_INFO"
	.sectionflags	@""
	.align	4


	//----- nvinfo : EIATTR_CUDA_API_VERSION
	.align		4
        /*0000*/ 	.byte	0x04, 0x37
        /*0002*/ 	.short	(.L_15 - .L_14)
.L_14:
        /*0004*/ 	.word	0x00000082


	//----- nvinfo : EIATTR_KPARAM_INFO
	.align		4
.L_15:
        /*0008*/ 	.byte	0x04, 0x17
        /*000a*/ 	.short	(.L_17 - .L_16)
.L_16:
        /*000c*/ 	.word	0x00000000
        /*0010*/ 	.short	0x0003
        /*0012*/ 	.short	0x0018
        /*0014*/ 	.byte	0x00, 0xf5, 0x21, 0x00


	//----- nvinfo : EIATTR_KPARAM_INFO
	.align		4
.L_17:
        /*0018*/ 	.byte	0x04, 0x17
        /*001a*/ 	.short	(.L_19 - .L_18)
.L_18:
        /*001c*/ 	.word	0x00000000
        /*0020*/ 	.short	0x0002
        /*0022*/ 	.short	0x0010
        /*0024*/ 	.byte	0x00, 0xf0, 0x11, 0x00


	//----- nvinfo : EIATTR_KPARAM_INFO
	.align		4
.L_19:
        /*0028*/ 	.byte	0x04, 0x17
        /*002a*/ 	.short	(.L_21 - .L_20)
.L_20:
        /*002c*/ 	.word	0x00000000
        /*0030*/ 	.short	0x0001
        /*0032*/ 	.short	0x0008
        /*0034*/ 	.byte	0x00, 0xf5, 0x21, 0x00


	//----- nvinfo : EIATTR_KPARAM_INFO
	.align		4
.L_21:
        /*0038*/ 	.byte	0x04, 0x17
        /*003a*/ 	.short	(.L_23 - .L_22)
.L_22:
        /*003c*/ 	.word	0x00000000
        /*0040*/ 	.short	0x0000
        /*0042*/ 	.short	0x0000
        /*0044*/ 	.byte	0x00, 0xf5, 0x21, 0x00


	//----- nvinfo : EIATTR_SPARSE_MMA_MASK
	.align		4
.L_23:
        /*0048*/ 	.byte	0x03, 0x50
        /*004a*/ 	.short	0x0000


	//----- nvinfo : EIATTR_MAXREG_COUNT
	.align		4
        /*004c*/ 	.byte	0x03, 0x1b
        /*004e*/ 	.short	0x00ff


	//----- nvinfo : EIATTR_MERCURY_ISA_VERSION
	.align		4
        /*0050*/ 	.byte	0x03, 0x5f
        /*0052*/ 	.short	0x0101


	//----- nvinfo : EIATTR_VRC_CTA_INIT_COUNT
	.align		4
        /*0054*/ 	.byte	0x02, 0x4a
	.zero		1
	.zero		1


	//----- nvinfo : EIATTR_EXIT_INSTR_OFFSETS
	.align		4
        /*0058*/ 	.byte	0x04, 0x1c
        /*005a*/ 	.short	(.L_25 - .L_24)


	//   ....[0]....
.L_24:
        /*005c*/ 	.word	0x00000070


	//   ....[1]....
        /*0060*/ 	.word	0x00000bc0


	//   ....[2]....
        /*0064*/ 	.word	0x00000e40


	//   ....[3]....
        /*0068*/ 	.word	0x00000e70


	//   ....[4]....
        /*006c*/ 	.word	0x00000eb0


	//----- nvinfo : EIATTR_CRS_STACK_SIZE
	.align		4
.L_25:
        /*0070*/ 	.byte	0x04, 0x1e
        /*0072*/ 	.short	(.L_27 - .L_26)
.L_26:
        /*0074*/ 	.word	0x00000000


	//----- nvinfo : EIATTR_CBANK_PARAM_SIZE
	.align		4
.L_27:
        /*0078*/ 	.byte	0x03, 0x19
        /*007a*/ 	.short	0x0020


	//----- nvinfo : EIATTR_PARAM_CBANK
	.align		4
        /*007c*/ 	.byte	0x04, 0x0a
        /*007e*/ 	.short	(.L_29 - .L_28)
	.align		4
.L_28:
        /*0080*/ 	.word	index@(.nv.constant0._Z20syncGhostCellsKernelP9SubdomainPiiS1_)
        /*0084*/ 	.short	0x0380
        /*0086*/ 	.short	0x0020


	//----- nvinfo : EIATTR_SW_WAR
	.align		4
.L_29:
        /*0088*/ 	.byte	0x04, 0x36
        /*008a*/ 	.short	(.L_31 - .L_30)
.L_30:
        /*008c*/ 	.word	0x00000008
.L_31:


//--------------------- .nv.info._Z21ComputeScheduleKernelP9SubdomainPdPiS2_iS2_ --------------------------
	.section	.nv.info._Z21ComputeScheduleKernelP9SubdomainPdPiS2_iS2_,"",@"SHT_CUDA_INFO"
	.sectionflags	@""
	.align	4


	//----- nvinfo : EIATTR_CUDA_API_VERSION
	.align		4
        /*0000*/ 	.byte	0x04, 0x37
        /*0002*/ 	.short	(.L_33 - .L_32)
.L_32:
        /*0004*/ 	.word	0x00000082


	//----- nvinfo : EIATTR_KPARAM_INFO
	.align		4
.L_33:
        /*0008*/ 	.byte	0x04, 0x17
        /*000a*/ 	.short	(.L_35 - .L_34)
.L_34:
        /*000c*/ 	.word	0x00000000
        /*0010*/ 	.short	0x0005
        /*0012*/ 	.short	0x0028
        /*0014*/ 	.byte	0x00, 0xf5, 0x21, 0x00


	//----- nvinfo : EIATTR_KPARAM_INFO
	.align		4
.L_35:
        /*0018*/ 	.byte	0x04, 0x17
        /*001a*/ 	.short	(.L_37 - .L_36)
.L_36:
        /*001c*/ 	.word	0x00000000
        /*0020*/ 	.short	0x0004
        /*0022*/ 	.short	0x0020
        /*0024*/ 	.byte	0x00, 0xf0, 0x11, 0x00


	//----- nvinfo : EIATTR_KPARAM_INFO
	.align		4
.L_37:
        /*0028*/ 	.byte	0x04, 0x17
        /*002a*/ 	.short	(.L_39 - .L_38)
.L_38:
        /*002c*/ 	.word	0x00000000
        /*0030*/ 	.short	0x0003
        /*0032*/ 	.short	0x0018
        /*0034*/ 	.byte	0x00, 0xf5, 0x21, 0x00


	//----- nvinfo : EIATTR_KPARAM_INFO
	.align		4
.L_39:
        /*0038*/ 	.byte	0x04, 0x17
        /*003a*/ 	.short	(.L_41 - .L_40)
.L_40:
        /*003c*/ 	.word	0x00000000
        /*0040*/ 	.short	0x0002
        /*0042*/ 	.short	0x0010
        /*0044*/ 	.byte	0x00, 0xf5, 0x21, 0x00


	//----- nvinfo : EIATTR_KPARAM_INFO
	.align		4
.L_41:
        /*0048*/ 	.byte	0x04, 0x17
        /*004a*/ 	.short	(.L_43 - .L_42)
.L_42:
        /*004c*/ 	.word	0x00000000
        /*0050*/ 	.short	0x0001
        /*0052*/ 	.short	0x0008
        /*0054*/ 	.byte	0x00, 0xf5, 0x21, 0x00


	//----- nvinfo : EIATTR_KPARAM_INFO
	.align		4
.L_43:
        /*0058*/ 	.byte	0x04, 0x17
        /*005a*/ 	.short	(.L_45 - .L_44)
.L_44:
        /*005c*/ 	.word	0x00000000
        /*0060*/ 	.short	0x0000
        /*0062*/ 	.short	0x0000
        /*0064*/ 	.byte	0x00, 0xf5, 0x21, 0x00


	//----- nvinfo : EIATTR_SPARSE_MMA_MASK
	.align		4
.L_45:
        /*0068*/ 	.byte	0x03, 0x50
        /*006a*/ 	.short	0x0000


	//----- nvinfo : EIATTR_MAXREG_COUNT
	.align		4
        /*006c*/ 	.byte	0x03, 0x1b
        /*006e*/ 	.short	0x00ff


	//----- nvinfo : EIATTR_MERCURY_ISA_VERSION
	.align		4
        /*0070*/ 	.byte	0x03, 0x5f
        /*0072*/ 	.short	0x0101


	//----- nvinfo : EIATTR_INT_WARP_WIDE_INSTR_OFFSETS
	.align		4
        /*0074*/ 	.byte	0x04, 0x31
        /*0076*/ 	.short	(.L_47 - .L_46)


	//   ....[0]....
.L_46:
        /*0078*/ 	.word	0x00011fe0


	//----- nvinfo : EIATTR_VRC_CTA_INIT_COUNT
	.align		4
.L_47:
        /*007c*/ 	.byte	0x02, 0x4a
	.zero		1
	.zero		1


	//----- nvinfo : EIATTR_EXIT_INSTR_OFFSETS
	.align		4
        /*0080*/ 	.byte	0x04, 0x1c
        /*0082*/ 	.short	(.L_49 - .L_48)


	//   ....[0]....
.L_48:
        /*0084*/ 	.word	0x00000070


	//   ....[1]....
        /*0088*/ 	.word	0x00000120


	//   ....[2]....
        /*008c*/ 	.word	0x00012190


	//----- nvinfo : EIATTR_CRS_STACK_SIZE
	.align		4
.L_49:
        /*0090*/ 	.byte	0x04, 0x1e
        /*0092*/ 	.short	(.L_51 - .L_50)
.L_50:
        /*0094*/ 	.word	0x00000000


	//----- nvinfo : EIATTR_CBANK_PARAM_SIZE
	.align		4
.L_51:
        /*0098*/ 	.byte	0x03, 0x19
        /*009a*/ 	.short	0x0030


	//----- nvinfo : EIATTR_PARAM_CBANK
	.align		4
        /*009c*/ 	.byte	0x04, 0x0a
        /*009e*/ 	.short	(.L_53 - .L_52)
	.align		4
.L_52:
        /*00a0*/ 	.word	index@(.nv.constant0._Z21ComputeScheduleKernelP9SubdomainPdPiS2_iS2_)
        /*00a4*/ 	.short	0x0380
        /*00a6*/ 	.short	0x0030


	//----- nvinfo : EIATTR_SW_WAR
	.align		4
.L_53:
        /*00a8*/ 	.byte	0x04, 0x36
        /*00aa*/ 	.short	(.L_55 - .L_54)
.L_54:
        /*00ac*/ 	.word	0x00000008
.L_55:


//--------------------- .nv.callgraph             --------------------------
	.section	.nv.callgraph,"",@"SHT_CUDA_CALLGRAPH"
	.align	4
	.sectionentsize	8
	.align		4
        /*0000*/ 	.word	0x00000000
	.align		4
        /*0004*/ 	.word	0xffffffff
	.align		4
        /*0008*/ 	.word	0x00000000
	.align		4
        /*000c*/ 	.word	0xfffffffe
	.align		4
        /*0010*/ 	.word	0x00000000
	.align		4
        /*0014*/ 	.word	0xfffffffd
	.align		4
        /*0018*/ 	.word	0x00000000
	.align		4
        /*001c*/ 	.word	0xfffffffc


//--------------------- .text._Z20syncGhostCellsKernelP9SubdomainPiiS1_ --------------------------
	.section	.text._Z20syncGhostCellsKernelP9SubdomainPiiS1_,"ax",@progbits
	.align	128
        .global         _Z20syncGhostCellsKernelP9SubdomainPiiS1_
        .type           _Z20syncGhostCellsKernelP9SubdomainPiiS1_,@function
        .size           _Z20syncGhostCellsKernelP9SubdomainPiiS1_,(.L_x_293 - _Z20syncGhostCellsKernelP9SubdomainPiiS1_)
        .other          _Z20syncGhostCellsKernelP9SubdomainPiiS1_,@"STO_CUDA_ENTRY STV_DEFAULT"
_Z20syncGhostCellsKernelP9SubdomainPiiS1_:
.text._Z20syncGhostCellsKernelP9SubdomainPiiS1_:
[----:B------:R-:W-:Y:S01]  /*0000*/  LDC R1, c[0x0][0x37c] ;  /* 0x0000df00ff017b82 */ /* 0x000fe20000000800 */
[----:B------:R-:W0:Y:S07]  /*0010*/  S2R R3, SR_TID.X ;  /* 0x0000000000037919 */ /* 0x000e2e0000002100 */
[----:B------:R-:W0:Y:S01]  /*0020*/  S2UR UR4, SR_CTAID.X ;  /* 0x00000000000479c3 */ /* 0x000e220000002500 */
[----:B------:R-:W1:Y:S07]  /*0030*/  LDCU UR5, c[0x0][0x390] ;  /* 0x00007200ff0577ac */ /* 0x000e6e0008000800 */
[----:B------:R-:W0:Y:S02]  /*0040*/  LDC R0, c[0x0][0x360] ;  /* 0x0000d800ff007b82 */ /* 0x000e240000000800 */
[----:B0-----:R-:W-:-:S05]  /*0050*/  IMAD R3, R0, UR4, R3 ;  /* 0x0000000400037c24 */ /* 0x001fca000f8e0203 */
[----:B-1----:R-:W-:-:S13]  /*0060*/  ISETP.GE.AND P0, PT, R3, UR5, PT ;  /* 0x0000000503007c0c */ /* 0x002fda000bf06270 */
[----:B------:R-:W-:Y:S05]  /*0070*/  @P0 EXIT ;  /* 0x000000000000094d */ /* 0x000fea0003800000 */
[----:B------:R-:W0:Y:S01]  /*0080*/  LDC.64 R10, c[0x0][0x388] ;  /* 0x0000e200ff0a7b82 */ /* 0x000e220000000a00 */
[----:B------:R-:W1:Y:S07]  /*0090*/  LDCU.64 UR4, c[0x0][0x358] ;  /* 0x00006b00ff0477ac */ /* 0x000e6e0008000a00 */
[----:B------:R-:W2:Y:S01]  /*00a0*/  LDC.64 R6, c[0x0][0x380] ;  /* 0x0000e000ff067b82 */ /* 0x000ea20000000a00 */
[----:B0-----:R-:W-:-:S05]  /*00b0*/  IMAD.WIDE R10, R3, 0x4, R10 ;  /* 0x00000004030a7825 */ /* 0x001fca00078e020a */
[----:B-1----:R-:W3:Y:S01]  /*00c0*/  LDG.E R5, desc[UR4][R10.64] ;  /* 0x000000040a057981 */ /* 0x002ee2000c1e1900 */
[----:B------:R-:W-:Y:S01]  /*00d0*/  BSSY.RECONVERGENT B0, `(.L_x_0) ;  /* 0x000003a000007945 */ /* 0x000fe20003800200 */
[----:B---3--:R-:W-:-:S04]  /*00e0*/  IMAD.HI R4, R5, 0x55555556, RZ ;  /* 0x5555555605047827 */ /* 0x008fc800078e02ff */
[----:B--2---:R-:W-:Y:S01]  /*00f0*/  IMAD.WIDE R2, R5, 0x128, R6 ;  /* 0x0000012805027825 */ /* 0x004fe200078e0206 */
[----:B------:R-:W-:-:S05]  /*0100*/  LEA.HI R4, R4, R4, RZ, 0x1 ;  /* 0x0000000404047211 */ /* 0x000fca00078f08ff */
[C---:B------:R-:W-:Y:S02]  /*0110*/  VIADD R0, R4.reuse, 0xffffffff ;  /* 0xffffffff04007836 */ /* 0x040fe40000000000 */
[----:B------:R-:W-:-:S03]  /*0120*/  IMAD R8, R4, 0x3, RZ ;  /* 0x0000000304087824 */ /* 0x000fc600078e02ff */
[----:B------:R-:W-:Y:S01]  /*0130*/  ISETP.GT.U32.AND P0, PT, R0, 0x2, PT ;  /* 0x000000020000780c */ /* 0x000fe20003f04070 */
[----:B------:R-:W-:-:S12]  /*0140*/  IMAD.IADD R0, R5, 0x1, -R8 ;  /* 0x0000000105007824 */ /* 0x000fd800078e0a08 */
[----:B------:R-:W-:Y:S05]  /*0150*/  @P0 BRA `(.L_x_1) ;  /* 0x0000000000c40947 */ /* 0x000fea0003800000 */
[----:B------:R-:W2:Y:S01]  /*0160*/  LDG.E.64 R12, desc[UR4][R2.64+0x38] ;  /* 0x00003804020c7981 */ /* 0x000ea2000c1e1b00 */
[----:B------:R-:W0:Y:S03]  /*0170*/  LDC.64 R14, c[0x0][0x398] ;  /* 0x0000e600ff0e7b82 */ /* 0x000e260000000a00 */
[----:B------:R-:W2:Y:S01]  /*0180*/  LDG.E.64 R10, desc[UR4][R2.64+-0x280] ;  /* 0xfffd8004020a7981 */ /* 0x000ea2000c1e1b00 */
[----:B------:R-:W-:Y:S01]  /*0190*/  BSSY.RECONVERGENT B1, `(.L_x_2) ;  /* 0x000000b000017945 */ /* 0x000fe20003800200 */
[----:B--2---:R-:W-:Y:S01]  /*01a0*/  DSETP.GEU.AND P0, PT, R12, R10, PT ;  /* 0x0000000a0c00722a */ /* 0x004fe20003f0e000 */
[----:B------:R-:W-:-:S04]  /*01b0*/  VIADD R11, R5, 0xfffffffd ;  /* 0xfffffffd050b7836 */ /* 0x000fc80000000000 */
[----:B0-----:R-:W-:-:S09]  /*01c0*/  IMAD.WIDE R10, R11, 0x4, R14 ;  /* 0x000000040b0a7825 */ /* 0x001fd200078e020e */
[----:B------:R-:W-:Y:S05]  /*01d0*/  @P0 BRA `(.L_x_3) ;  /* 0x0000000000180947 */ /* 0x000fea0003800000 */
[----:B------:R0:W-:Y:S01]  /*01e0*/  STG.E.64 desc[UR4][R2.64+-0x280], R12 ;  /* 0xfffd800c02007986 */ /* 0x0001e2000c101b04 */
[----:B------:R-:W-:-:S13]  /*01f0*/  ISETP.GE.AND P0, PT, R0, RZ, PT ;  /* 0x000000ff0000720c */ /* 0x000fda0003f06270 */
[----:B0-----:R-:W-:Y:S05]  /*0200*/  @!P0 BRA `(.L_x_3) ;  /* 0x00000000000c8947 */ /* 0x001fea0003800000 */
[----:B------:R-:W-:Y:S01]  /*0210*/  MOV R13, 0x1 ;  /* 0x00000001000d7802 */ /* 0x000fe20000000f00 */
[----:B------:R-:W-:-:S05]  /*0220*/  IMAD.MOV.U32 R12, RZ, RZ, RZ ;  /* 0x000000ffff0c7224 */ /* 0x000fca00078e00ff */
[----:B------:R0:W5:Y:S02]  /*0230*/  ATOMG.E.CAS.STRONG.GPU PT, RZ, [R10], R12, R13 ;  /* 0x0000000c0aff73a9 */ /* 0x00016400001ee10d */
.L_x_3:
[----:B------:R-:W-:Y:S05]  /*0240*/  BSYNC.RECONVERGENT B1 ;  /* 0x0000000000017941 */ /* 0x000fea0003800200 */
.L_x_2:
[----:B0-----:R-:W2:Y:S04]  /*0250*/  LDG.E.64 R12, desc[UR4][R2.64+0x40] ;  /* 0x00004004020c7981 */ /* 0x001ea8000c1e1b00 */
[----:B------:R-:W2:Y:S01]  /*0260*/  LDG.E.64 R14, desc[UR4][R2.64+-0x278] ;  /* 0xfffd8804020e7981 */ /* 0x000ea2000c1e1b00 */
[----:B------:R-:W-:Y:S01]  /*0270*/  BSSY.RECONVERGENT B1, `(.L_x_4) ;  /* 0x0000009000017945 */ /* 0x000fe20003800200 */
[----:B--2---:R-:W-:-:S14]  /*0280*/  DSETP.GEU.AND P0, PT, R12, R14, PT ;  /* 0x0000000e0c00722a */ /* 0x004fdc0003f0e000 */
[----:B------:R-:W-:Y:S05]  /*0290*/  @P0 BRA `(.L_x_5) ;  /* 0x0000000000180947 */ /* 0x000fea0003800000 */
[----:B------:R0:W-:Y:S01]  /*02a0*/  STG.E.64 desc[UR4][R2.64+-0x278], R12 ;  /* 0xfffd880c02007986 */ /* 0x0001e2000c101b04 */
[----:B------:R-:W-:-:S13]  /*02b0*/  ISETP.GE.AND P0, PT, R0, RZ, PT ;  /* 0x000000ff0000720c */ /* 0x000fda0003f06270 */
[----:B0-----:R-:W-:Y:S05]  /*02c0*/  @!P0 BRA `(.L_x_5) ;  /* 0x00000000000c8947 */ /* 0x001fea0003800000 */
[----:B------:R-:W-:Y:S02]  /*02d0*/  IMAD.MOV.U32 R13, RZ, RZ, 0x1 ;  /* 0x00000001ff0d7424 */ /* 0x000fe400078e00ff */
[----:B------:R-:W-:-:S05]  /*02e0*/  IMAD.MOV.U32 R12, RZ, RZ, RZ ;  /* 0x000000ffff0c7224 */ /* 0x000fca00078e00ff */
[----:B------:R0:W5:Y:S02]  /*02f0*/  ATOMG.E.CAS.STRONG.GPU PT, RZ, [R10], R12, R13 ;  /* 0x0000000c0aff73a9 */ /* 0x00016400001ee10d */
.L_x_5:
[----:B------:R-:W-:Y:S05]  /*0300*/  BSYNC.RECONVERGENT B1 ;  /* 0x0000000000017941 */ /* 0x000fea0003800200 */
.L_x_4:
        /* <DEDUP_REMOVED lines=8> */
[----:B------:R-:W-:Y:S01]  /*0390*/  MOV R13, 0x1 ;  /* 0x00000001000d7802 */ /* 0x000fe20000000f00 */
[----:B------:R-:W-:-:S05]  /*03a0*/  IMAD.MOV.U32 R12, RZ, RZ, RZ ;  /* 0x000000ffff0c7224 */ /* 0x000fca00078e00ff */
[----:B------:R0:W5:Y:S02]  /*03b0*/  ATOMG.E.CAS.STRONG.GPU PT, RZ, [R10], R12, R13 ;  /* 0x0000000c0aff73a9 */ /* 0x00016400001ee10d */
.L_x_7:
[----:B------:R-:W-:Y:S05]  /*03c0*/  BSYNC.RECONVERGENT B1 ;  /* 0x0000000000017941 */ /* 0x000fea0003800200 */
.L_x_6:
[----:B0-----:R-:W2:Y:S04]  /*03d0*/  LDG.E.64 R12, desc[UR4][R2.64+0x50] ;  /* 0x00005004020c7981 */ /* 0x001ea8000c1e1b00 */
[----:B------:R-:W2:Y:S02]  /*03e0*/  LDG.E.64 R14, desc[UR4][R2.64+-0x268] ;  /* 0xfffd9804020e7981 */ /* 0x000ea4000c1e1b00 */
        /* <DEDUP_REMOVED lines=8> */
.L_x_1:
[----:B------:R-:W-:Y:S05]  /*0470*/  BSYNC.RECONVERGENT B0 ;  /* 0x0000000000007941 */ /* 0x000fea0003800200 */
.L_x_0:
[----:B------:R-:W1:Y:S01]  /*0480*/  LDCU.64 UR6, c[0x0][0x398] ;  /* 0x00007300ff0677ac */ /* 0x000e620008000a00 */
[----:B------:R-:W-:Y:S01]  /*0490*/  SHF.R.S32.HI R9, RZ, 0x1f, R0 ;  /* 0x0000001fff097819 */ /* 0x000fe20000011400 */
[----:B------:R-:W-:Y:S01]  /*04a0*/  BSSY.RECONVERGENT B0, `(.L_x_8) ;  /* 0x0000039000007945 */ /* 0x000fe20003800200 */
[----:B0-----:R-:W-:Y:S02]  /*04b0*/  IADD3 R11, P0, PT, R8, R0, RZ ;  /* 0x00000000080b7210 */ /* 0x001fe40007f1e0ff */
[----:B------:R-:W-:Y:S02]  /*04c0*/  IADD3 R12, PT, PT, R0, -0x1, RZ ;  /* 0xffffffff000c7810 */ /* 0x000fe40007ffe0ff */
[----:B------:R-:W-:Y:S01]  /*04d0*/  LEA.HI.X.SX32 R10, R8, R9, 0x1, P0 ;  /* 0x00000009080a7211 */ /* 0x000fe200000f0eff */
[----:B------:R-:W-:Y:S01]  /*04e0*/  IMAD.WIDE.U32 R8, R11, 0x128, R6 ;  /* 0x000001280b087825 */ /* 0x000fe200078e0006 */
[----:B------:R-:W-:-:S03]  /*04f0*/  ISETP.GT.U32.AND P0, PT, R12, 0x2, PT ;  /* 0x000000020c00780c */ /* 0x000fc60003f04070 */
[----:B------:R-:W-:-:S04]  /*0500*/  IMAD R13, R10, 0x128, RZ ;  /* 0x000001280a0d7824 */ /* 0x000fc800078e02ff */
[----:B------:R-:W-:Y:S01]  /*0510*/  IMAD.IADD R9, R9, 0x1, R13 ;  /* 0x0000000109097824 */ /* 0x000fe200078e020d */
[----:B-1----:R-:W-:-:S04]  /*0520*/  LEA R6, P1, R11, UR6, 0x2 ;  /* 0x000000060b067c11 */ /* 0x002fc8000f8210ff */
[----:B------:R-:W-:Y:S01]  /*0530*/  LEA.HI.X R7, R11, UR7, R10, 0x2, P1 ;  /* 0x000000070b077c11 */ /* 0x000fe200088f140a */
[----:B------:R-:W-:Y:S08]  /*0540*/  @P0 BRA `(.L_x_9) ;  /* 0x0000000000b80947 */ /* 0x000ff00003800000 */
[----:B------:R-:W2:Y:S04]  /*0550*/  LDG.E.64 R10, desc[UR4][R2.64+0x38] ;  /* 0x00003804020a7981 */ /* 0x000ea8000c1e1b00 */
[----:B------:R-:W2:Y:S01]  /*0560*/  LDG.E.64 R12, desc[UR4][R8.64+-0xd0] ;  /* 0xffff3004080c7981 */ /* 0x000ea2000c1e1b00 */
[----:B------:R-:W-:Y:S01]  /*0570*/  BSSY.RECONVERGENT B1, `(.L_x_10) ;  /* 0x0000009000017945 */ /* 0x000fe20003800200 */
[----:B--2---:R-:W-:-:S14]  /*0580*/  DSETP.GEU.AND P0, PT, R10, R12, PT ;  /* 0x0000000c0a00722a */ /* 0x004fdc0003f0e000 */
[----:B------:R-:W-:Y:S05]  /*0590*/  @P0 BRA `(.L_x_11) ;  /* 0x0000000000180947 */ /* 0x000fea0003800000 */
[----:B------:R0:W-:Y:S01]  /*05a0*/  STG.E.64 desc[UR4][R8.64+-0xd0], R10 ;  /* 0xffff300a08007986 */ /* 0x0001e2000c101b04 */
[----:B------:R-:W-:-:S13]  /*05b0*/  ISETP.GT.U32.AND P0, PT, R4, 0x2, PT ;  /* 0x000000020400780c */ /* 0x000fda0003f04070 */
[----:B0-----:R-:W-:Y:S05]  /*05c0*/  @P0 BRA `(.L_x_11) ;  /* 0x00000000000c0947 */ /* 0x001fea0003800000 */
[----:B------:R-:W-:Y:S01]  /*05d0*/  IMAD.MOV.U32 R11, RZ, RZ, 0x1 ;  /* 0x00000001ff0b7424 */ /* 0x000fe200078e00ff */
[----:B------:R-:W-:-:S05]  /*05e0*/  MOV R10, RZ ;  /* 0x000000ff000a7202 */ /* 0x000fca0000000f00 */
[----:B------:R0:W5:Y:S02]  /*05f0*/  ATOMG.E.CAS.STRONG.GPU PT, RZ, [R6+-0x4], R10, R11 ;  /* 0xfffffc0a06ff73a9 */ /* 0x00016400001ee10b */
.L_x_11:
[----:B------:R-:W-:Y:S05]  /*0600*/  BSYNC.RECONVERGENT B1 ;  /* 0x0000000000017941 */ /* 0x000fea0003800200 */
.L_x_10:
[----:B0-----:R-:W2:Y:S04]  /*0610*/  LDG.E.64 R10, desc[UR4][R2.64+0x68] ;  /* 0x00006804020a7981 */ /* 0x001ea8000c1e1b00 */
[----:B------:R-:W2:Y:S01]  /*0620*/  LDG.E.64 R12, desc[UR4][R8.64+-0xa0] ;  /* 0xffff6004080c7981 */ /* 0x000ea2000c1e1b00 */
[----:B------:R-:W-:Y:S01]  /*0630*/  BSSY.RECONVERGENT B1, `(.L_x_12) ;  /* 0x0000009000017945 */ /* 0x000fe20003800200 */
[----:B--2---:R-:W-:-:S14]  /*0640*/  DSETP.GEU.AND P0, PT, R10, R12, PT ;  /* 0x0000000c0a00722a */ /* 0x004fdc0003f0e000 */
[----:B------:R-:W-:Y:S05]  /*0650*/  @P0 BRA `(.L_x_13) ;  /* 0x0000000000180947 */ /* 0x000fea0003800000 */
[----:B------:R0:W-:Y:S01]  /*0660*/  STG.E.64 desc[UR4][R8.64+-0xa0], R10 ;  /* 0xffff600a08007986 */ /* 0x0001e2000c101b04 */
[----:B------:R-:W-:-:S13]  /*0670*/  ISETP.GT.U32.AND P0, PT, R4, 0x2, PT ;  /* 0x000000020400780c */ /* 0x000fda0003f04070 */
[----:B0-----:R-:W-:Y:S05]  /*0680*/  @P0 BRA `(.L_x_13) ;  /* 0x00000000000c0947 */ /* 0x001fea0003800000 */
[----:B------:R-:W-:Y:S02]  /*0690*/  IMAD.MOV.U32 R11, RZ, RZ, 0x1 ;  /* 0x00000001ff0b7424 */ /* 0x000fe400078e00ff */
[----:B------:R-:W-:-:S05]  /*06a0*/  IMAD.MOV.U32 R10, RZ, RZ, RZ ;  /* 0x000000ffff0a7224 */ /* 0x000fca00078e00ff */
[----:B------:R0:W5:Y:S02]  /*06b0*/  ATOMG.E.CAS.STRONG.GPU PT, RZ, [R6+-0x4], R10, R11 ;  /* 0xfffffc0a06ff73a9 */ /* 0x00016400001ee10b */
.L_x_13:
[----:B------:R-:W-:Y:S05]  /*06c0*/  BSYNC.RECONVERGENT B1 ;  /* 0x0000000000017941 */ /* 0x000fea0003800200 */
.L_x_12:
        /* <DEDUP_REMOVED lines=8> */
[----:B------:R-:W-:Y:S01]  /*0750*/  MOV R11, 0x1 ;  /* 0x00000001000b7802 */ /* 0x000fe20000000f00 */
[----:B------:R-:W-:-:S05]  /*0760*/  IMAD.MOV.U32 R10, RZ, RZ, RZ ;  /* 0x000000ffff0a7224 */ /* 0x000fca00078e00ff */
[----:B------:R0:W5:Y:S02]  /*0770*/  ATOMG.E.CAS.STRONG.GPU PT, RZ, [R6+-0x4], R10, R11 ;  /* 0xfffffc0a06ff73a9 */ /* 0x00016400001ee10b */
.L_x_15:
[----:B------:R-:W-:Y:S05]  /*0780*/  BSYNC.RECONVERGENT B1 ;  /* 0x0000000000017941 */ /* 0x000fea0003800200 */
.L_x_14:
[----:B0-----:R-:W2:Y:S04]  /*0790*/  LDG.E.64 R10, desc[UR4][R2.64+0xc8] ;  /* 0x0000c804020a7981 */ /* 0x001ea8000c1e1b00 */
[----:B------:R-:W2:Y:S02]  /*07a0*/  LDG.E.64 R12, desc[UR4][R8.64+-0x40] ;  /* 0xffffc004080c7981 */ /* 0x000ea4000c1e1b00 */
        /* <DEDUP_REMOVED lines=8> */
.L_x_9:
[----:B------:R-:W-:Y:S05]  /*0830*/  BSYNC.RECONVERGENT B0 ;  /* 0x0000000000007941 */ /* 0x000fea0003800200 */
.L_x_8:
[----:B0-----:R-:W-:Y:S01]  /*0840*/  VIADD R10, R4, 0x1 ;  /* 0x00000001040a7836 */ /* 0x001fe20000000000 */
[----:B------:R-:W-:Y:S04]  /*0850*/  BSSY.RECONVERGENT B0, `(.L_x_16) ;  /* 0x0000034000007945 */ /* 0x000fe80003800200 */
[----:B------:R-:W-:-:S13]  /*0860*/  ISETP.GT.U32.AND P0, PT, R10, 0x2, PT ;  /* 0x000000020a00780c */ /* 0x000fda0003f04070 */
        /* <DEDUP_REMOVED lines=15> */
.L_x_19:
[----:B------:R-:W-:Y:S05]  /*0960*/  BSYNC.RECONVERGENT B1 ;  /* 0x0000000000017941 */ /* 0x000fea0003800200 */
.L_x_18:
        /* <DEDUP_REMOVED lines=8> */
[----:B------:R-:W-:Y:S01]  /*09f0*/  IMAD.MOV.U32 R13, RZ, RZ, 0x1 ;  /* 0x00000001ff0d7424 */ /* 0x000fe200078e00ff */
[----:B------:R-:W-:-:S05]  /*0a00*/  MOV R12, RZ ;  /* 0x000000ff000c7202 */ /* 0x000fca0000000f00 */
[----:B------:R0:W5:Y:S02]  /*0a10*/  ATOMG.E.CAS.STRONG.GPU PT, RZ, [R10], R12, R13 ;  /* 0x0000000c0aff73a9 */ /* 0x00016400001ee10d */
.L_x_21:
[----:B------:R-:W-:Y:S05]  /*0a20*/  BSYNC.RECONVERGENT B1 ;  /* 0x0000000000017941 */ /* 0x000fea0003800200 */
.L_x_20:
        /* <DEDUP_REMOVED lines=11> */
.L_x_23:
[----:B------:R-:W-:Y:S05]  /*0ae0*/  BSYNC.RECONVERGENT B1 ;  /* 0x0000000000017941 */ /* 0x000fea0003800200 */
.L_x_22:
[----:B0-----:R-:W2:Y:S04]  /*0af0*/  LDG.E.64 R12, desc[UR4][R2.64+0xe0] ;  /* 0x0000e004020c7981 */ /* 0x001ea8000c1e1b00 */
[----:B------:R-:W2:Y:S02]  /*0b00*/  LDG.E.64 R14, desc[UR4][R2.64+0x398] ;  /* 0x00039804020e7981 */ /* 0x000ea4000c1e1b00 */
        /* <DEDUP_REMOVED lines=8> */
.L_x_17:
[----:B------:R-:W-:Y:S05]  /*0b90*/  BSYNC.RECONVERGENT B0 ;  /* 0x0000000000007941 */ /* 0x000fea0003800200 */
.L_x_16:
[----:B------:R-:W-:-:S05]  /*0ba0*/  VIADD R0, R0, 0x1 ;  /* 0x0000000100007836 */ /* 0x000fca0000000000 */
[----:B------:R-:W-:-:S13]  /*0bb0*/  ISETP.GT.U32.AND P0, PT, R0, 0x2, PT ;  /* 0x000000020000780c */ /* 0x000fda0003f04070 */
[----:B------:R-:W-:Y:S05]  /*0bc0*/  @P0 EXIT ;  /* 0x000000000000094d */ /* 0x000fea0003800000 */
        /* <DEDUP_REMOVED lines=10> */
[----:B------:R0:W5:Y:S02]  /*0c70*/  ATOMG.E.CAS.STRONG.GPU PT, RZ, [R6+0x4], R10, R11 ;  /* 0x0000040a06ff73a9 */ /* 0x00016400001ee10b */
.L_x_25:
[----:B------:R-:W-:Y:S05]  /*0c80*/  BSYNC.RECONVERGENT B0 ;  /* 0x0000000000007941 */ /* 0x000fea0003800200 */
.L_x_24:
        /* <DEDUP_REMOVED lines=10> */
[----:B------:R0:W5:Y:S02]  /*0d30*/  ATOMG.E.CAS.STRONG.GPU PT, RZ, [R6+0x4], R10, R11 ;  /* 0x0000040a06ff73a9 */ /* 0x00016400001ee10b */
.L_x_27:
[----:B------:R-:W-:Y:S05]  /*0d40*/  BSYNC.RECONVERGENT B0 ;  /* 0x0000000000007941 */ /* 0x000fea0003800200 */
.L_x_26:
        /* <DEDUP_REMOVED lines=10> */
[----:B------:R0:W5:Y:S02]  /*0df0*/  ATOMG.E.CAS.STRONG.GPU PT, RZ, [R6+0x4], R10, R11 ;  /* 0x0000040a06ff73a9 */ /* 0x00016400001ee10b */
.L_x_29:
[----:B------:R-:W-:Y:S05]  /*0e00*/  BSYNC.RECONVERGENT B0 ;  /* 0x0000000000007941 */ /* 0x000fea0003800200 */
.L_x_28:
[----:B------:R-:W2:Y:S04]  /*0e10*/  LDG.E.64 R2, desc[UR4][R2.64+0xe0] ;  /* 0x0000e00402027981 */ /* 0x000ea8000c1e1b00 */
[----:B0-----:R-:W2:Y:S02]  /*0e20*/  LDG.E.64 R10, desc[UR4][R8.64+0x1e8] ;  /* 0x0001e804080a7981 */ /* 0x001ea4000c1e1b00 */
[----:B--2---:R-:W-:-:S14]  /*0e30*/  DSETP.GEU.AND P0, PT, R2, R10, PT ;  /* 0x0000000a0200722a */ /* 0x004fdc0003f0e000 */
[----:B------:R-:W-:Y:S05]  /*0e40*/  @P0 EXIT ;  /* 0x000000000000094d */ /* 0x000fea0003800000 */
[----:B------:R-:W-:Y:S01]  /*0e50*/  ISETP.GT.U32.AND P0, PT, R4, 0x2, PT ;  /* 0x000000020400780c */ /* 0x000fe20003f04070 */
[----:B------:R0:W-:-:S12]  /*0e60*/  STG.E.64 desc[UR4][R8.64+0x1e8], R2 ;  /* 0x0001e80208007986 */ /* 0x0001d8000c101b04 */
[----:B------:R-:W-:Y:S05]  /*0e70*/  @P0 EXIT ;  /* 0x000000000000094d */ /* 0x000fea0003800000 */
[----:B0-----:R-:W-:Y:S01]  /*0e80*/  MOV R3, 0x1 ;  /* 0x0000000100037802 */ /* 0x001fe20000000f00 */
[----:B------:R-:W-:-:S05]  /*0e90*/  IMAD.MOV.U32 R2, RZ, RZ, RZ ;  /* 0x000000ffff027224 */ /* 0x000fca00078e00ff */
[----:B------:R-:W-:Y:S01]  /*0ea0*/  ATOMG.E.CAS.STRONG.GPU PT, RZ, [R6+0x4], R2, R3 ;  /* 0x0000040206ff73a9 */ /* 0x000fe200001ee103 */
[----:B------:R-:W-:Y:S05]  /*0eb0*/  EXIT ;  /* 0x000000000000794d */ /* 0x000fea0003800000 */
.L_x_30:
[----:B------:R-:W-:-:S00]  /*0ec0*/  BRA `(.L_x_30) ;  /* 0xfffffffc00fc7947 */ /* 0x000fc0000383ffff */
[----:B------:R-:W-:-:S00]  /*0ed0*/  NOP ;  /* 0x0000000000007918 */ /* 0x000fc00000000000 */
        /* <DEDUP_REMOVED lines=10> */
.L_x_293:


//--------------------- .text._Z21ComputeScheduleKernelP9SubdomainPdPiS2_iS2_ --------------------------
	.section	.text._Z21ComputeScheduleKernelP9SubdomainPdPiS2_iS2_,"ax",@progbits
	.align	128
        .global         _Z21ComputeScheduleKernelP9SubdomainPdPiS2_iS2_
        .type           _Z21ComputeScheduleKernelP9SubdomainPdPiS2_iS2_,@function
        .size           _Z21ComputeScheduleKernelP9SubdomainPdPiS2_iS2_,(.L_x_292 - _Z21ComputeScheduleKernelP9SubdomainPdPiS2_iS2_)
        .other          _Z21ComputeScheduleKernelP9SubdomainPdPiS2_iS2_,@"STO_CUDA_ENTRY STV_DEFAULT"
_Z21ComputeScheduleKernelP9SubdomainPdPiS2_iS2_:
.text._Z21ComputeScheduleKernelP9SubdomainPdPiS2_iS2_:
        /* <DEDUP_REMOVED lines=9> */
[----:B------:R-:W1:Y:S01]  /*0090*/  LDCU.64 UR4, c[0x0][0x358] ;  /* 0x00006b00ff0477ac */ /* 0x000e620008000a00 */
[----:B0-----:R-:W-:-:S06]  /*00a0*/  IMAD.WIDE R2, R5, 0x4, R2 ;  /* 0x0000000405027825 */ /* 0x001fcc00078e0202 */
[----:B------:R-:W0:Y:S01]  /*00b0*/  LDC.64 R4, c[0x0][0x398] ;  /* 0x0000e600ff047b82 */ /* 0x000e220000000a00 */
[----:B-1----:R-:W0:Y:S01]  /*00c0*/  LDG.E R0, desc[UR4][R2.64] ;  /* 0x0000000402007981 */ /* 0x002e22000c1e1900 */
[----:B------:R-:W-:Y:S02]  /*00d0*/  IMAD.MOV.U32 R6, RZ, RZ, 0x1 ;  /* 0x00000001ff067424 */ /* 0x000fe400078e00ff */
[----:B------:R-:W-:Y:S02]  /*00e0*/  IMAD.MOV.U32 R7, RZ, RZ, RZ ;  /* 0x000000ffff077224 */ /* 0x000fe400078e00ff */
[----:B0-----:R-:W-:-:S06]  /*00f0*/  IMAD.WIDE R4, R0, 0x4, R4 ;  /* 0x0000000400047825 */ /* 0x001fcc00078e0204 */
[----:B------:R-:W2:Y:S02]  /*0100*/  ATOMG.E.CAS.STRONG.GPU PT, R4, [R4], R6, R7 ;  /* 0x00000006040473a9 */ /* 0x000ea400001ee107 */
[----:B--2---:R-:W-:-:S13]  /*0110*/  ISETP.NE.AND P0, PT, R4, 0x1, PT ;  /* 0x000000010400780c */ /* 0x004fda0003f05270 */
[----:B------:R-:W-:Y:S05]  /*0120*/  @P0 EXIT ;  /* 0x000000000000094d */ /* 0x000fea0003800000 */
[----:B------:R-:W0:Y:S02]  /*0130*/  LDC.64 R76, c[0x0][0x380] ;  /* 0x0000e000ff4c7b82 */ /* 0x000e240000000a00 */
[----:B0-----:R-:W-:-:S05]  /*0140*/  IMAD.WIDE R76, R0, 0x128, R76 ;  /* 0x00000128004c7825 */ /* 0x001fca00078e024c */
[----:B------:R-:W2:Y:S04]  /*0150*/  LDG.E.64 R74, desc[UR4][R76.64+0x8] ;  /* 0x000008044c4a7981 */ /* 0x000ea8000c1e1b00 */
[----:B------:R-:W3:Y:S04]  /*0160*/  LDG.E.64 R72, desc[UR4][R76.64+0x68] ;  /* 0x000068044c487981 */ /* 0x000ee8000c1e1b00 */
[----:B------:R-:W4:Y:S04]  /*0170*/  LDG.E.64 R70, desc[UR4][R76.64+0x30] ;  /* 0x000030044c467981 */ /* 0x000f28000c1e1b00 */
[----:B------:R-:W4:Y:S01]  /*0180*/  LDG.E.64 R68, desc[UR4][R76.64+0x40] ;  /* 0x000040044c447981 */ /* 0x000f22000c1e1b00 */
[----:B------:R-:W-:Y:S01]  /*0190*/  BSSY.RECONVERGENT B1, `(.L_x_31) ;  /* 0x0000044000017945 */ /* 0x000fe20003800200 */
[----:B--2---:R-:W-:Y:S01]  /*01a0*/  IMAD.MOV.U32 R2, RZ, RZ, R74 ;  /* 0x000000ffff027224 */ /* 0x004fe200078e004a */
[----:B------:R-:W-:Y:S01]  /*01b0*/  MOV R3, R75 ;  /* 0x0000004b00037202 */ /* 0x000fe20000000f00 */
[----:B---3--:R-:W-:Y:S01]  /*01c0*/  DSETP.MIN.AND P0, P1, R74, R72, PT ;  /* 0x000000484a00722a */ /* 0x008fe20003900000 */
[----:B------:R-:W-:-:S05]  /*01d0*/  IMAD.MOV.U32 R5, RZ, RZ, R72 ;  /* 0x000000ffff057224 */ /* 0x000fca00078e0048 */
[----:B------:R-:W-:Y:S01]  /*01e0*/  SEL R12, R2, R5, P0 ;  /* 0x00000005020c7207 */ /* 0x000fe20000000000 */
[----:B------:R-:W-:Y:S01]  /*01f0*/  IMAD.MOV.U32 R2, RZ, RZ, R73 ;  /* 0x000000ffff027224 */ /* 0x000fe200078e0049 */
[----:B----4-:R-:W-:Y:S01]  /*0200*/  DSETP.MIN.AND P2, P3, R70, R68, PT ;  /* 0x000000444600722a */ /* 0x010fe20003b40000 */
[----:B------:R-:W-:Y:S02]  /*0210*/  MOV R4, R69 ;  /* 0x0000004500047202 */ /* 0x000fe40000000f00 */
[----:B------:R-:W-:Y:S01]  /*0220*/  IMAD.MOV.U32 R6, RZ, RZ, R12 ;  /* 0x000000ffff067224 */ /* 0x000fe200078e000c */
[----:B------:R-:W-:Y:S01]  /*0230*/  FSEL R13, R3, R2, P0 ;  /* 0x00000002030d7208 */ /* 0x000fe20000000000 */
[----:B------:R-:W-:Y:S01]  /*0240*/  IMAD.MOV.U32 R3, RZ, RZ, R71 ;  /* 0x000000ffff037224 */ /* 0x000fe200078e0047 */
[----:B------:R-:W-:Y:S01]  /*0250*/  @P1 LOP3.LUT R13, R2, 0x80000, RZ, 0xfc, !PT ;  /* 0x00080000020d1812 */ /* 0x000fe200078efcff */
[----:B------:R-:W-:-:S03]  /*0260*/  IMAD.MOV.U32 R2, RZ, RZ, R70 ;  /* 0x000000ffff027224 */ /* 0x000fc600078e0046 */
[----:B------:R-:W-:Y:S01]  /*0270*/  FSEL R5, R3, R4, P2 ;  /* 0x0000000403057208 */ /* 0x000fe20001000000 */
[----:B------:R-:W-:-:S03]  /*0280*/  IMAD.MOV.U32 R3, RZ, RZ, R68 ;  /* 0x000000ffff037224 */ /* 0x000fc600078e0044 */
[----:B------:R-:W-:Y:S02]  /*0290*/  @P3 LOP3.LUT R5, R4, 0x80000, RZ, 0xfc, !PT ;  /* 0x0008000004053812 */ /* 0x000fe400078efcff */
[----:B------:R-:W-:Y:S02]  /*02a0*/  SEL R2, R2, R3, P2 ;  /* 0x0000000302027207 */ /* 0x000fe40001000000 */
[----:B------:R-:W-:Y:S01]  /*02b0*/  MOV R4, R12 ;  /* 0x0000000c00047202 */ /* 0x000fe20000000f00 */
[----:B------:R-:W-:Y:S02]  /*02c0*/  IMAD.MOV.U32 R3, RZ, RZ, R5 ;  /* 0x000000ffff037224 */ /* 0x000fe400078e0005 */
[----:B------:R-:W-:Y:S02]  /*02d0*/  IMAD.MOV.U32 R7, RZ, RZ, R2 ;  /* 0x000000ffff077224 */ /* 0x000fe400078e0002 */
[----:B------:R-:W-:Y:S02]  /*02e0*/  IMAD.MOV.U32 R10, RZ, RZ, R3 ;  /* 0x000000ffff0a7224 */ /* 0x000fe400078e0003 */
[C-C-:B------:R-:W-:Y:S01]  /*02f0*/  DSETP.MIN.AND P0, P1, R12.reuse, R2.reuse, PT ;  /* 0x000000020c00722a */ /* 0x140fe20003900000 */
[----:B------:R-:W-:Y:S01]  /*0300*/  IMAD.MOV.U32 R5, RZ, RZ, R13 ;  /* 0x000000ffff057224 */ /* 0x000fe200078e000d */
[----:B------:R-:W-:Y:S01]  /*0310*/  DSETP.MAX.AND P2, P3, R12, R2, PT ;  /* 0x000000020c00722a */ /* 0x000fe20003b4f000 */
[----:B------:R-:W-:-:S03]  /*0320*/  IMAD.MOV.U32 R8, RZ, RZ, R3 ;  /* 0x000000ffff087224 */ /* 0x000fc600078e0003 */
[----:B------:R-:W-:Y:S02]  /*0330*/  SEL R4, R4, R7, P0 ;  /* 0x0000000704047207 */ /* 0x000fe40000000000 */
[----:B------:R-:W-:Y:S02]  /*0340*/  MOV R7, R13 ;  /* 0x0000000d00077202 */ /* 0x000fe40000000f00 */
[----:B------:R-:W-:Y:S02]  /*0350*/  FSEL R5, R5, R8, P0 ;  /* 0x0000000805057208 */ /* 0x000fe40000000000 */
[----:B------:R-:W-:Y:S01]  /*0360*/  FSEL R9, R7, R10, P2 ;  /* 0x0000000a07097208 */ /* 0x000fe20001000000 */
[----:B------:R-:W-:Y:S01]  /*0370*/  IMAD.MOV.U32 R7, RZ, RZ, R2 ;  /* 0x000000ffff077224 */ /* 0x000fe200078e0002 */
[----:B------:R-:W-:Y:S02]  /*0380*/  @P1 LOP3.LUT R5, R8, 0x80000, RZ, 0xfc, !PT ;  /* 0x0008000008051812 */ /* 0x000fe400078efcff */
[----:B------:R-:W-:-:S02]  /*0390*/  @P3 LOP3.LUT R9, R10, 0x80000, RZ, 0xfc, !PT ;  /* 0x000800000a093812 */ /* 0x000fc400078efcff */
[----:B------:R-:W-:Y:S02]  /*03a0*/  SEL R6, R6, R7, P2 ;  /* 0x0000000706067207 */ /* 0x000fe40001000000 */
[----:B------:R-:W-:-:S06]  /*03b0*/  MOV R7, R9 ;  /* 0x0000000900077202 */ /* 0x000fcc0000000f00 */
[----:B------:R-:W-:-:S08]  /*03c0*/  DADD R6, -R4, R6 ;  /* 0x0000000004067229 */ /* 0x000fd00000000106 */
[----:B------:R-:W-:-:S14]  /*03d0*/  DSETP.GE.AND P0, PT, R6, 1, PT ;  /* 0x3ff000000600742a */ /* 0x000fdc0003f06000 */
[----:B------:R-:W-:Y:S01]  /*03e0*/  @P0 DADD R4, R4, 1 ;  /* 0x3ff0000004040429 */ /* 0x000fe20000000000 */
[----:B------:R-:W-:Y:S10]  /*03f0*/  @P0 BRA `(.L_x_32) ;  /* 0x0000000000740947 */ /* 0x000ff40003800000 */
[----:B------:R-:W-:Y:S01]  /*0400*/  DFMA R10, -R6, R6, 2 ;  /* 0x40000000060a742b */ /* 0x000fe20000000106 */
[----:B------:R-:W-:Y:S01]  /*0410*/  IMAD.MOV.U32 R8, RZ, RZ, 0x0 ;  /* 0x00000000ff087424 */ /* 0x000fe200078e00ff */
[----:B------:R-:W-:Y:S01]  /*0420*/  DADD R12, R12, R2 ;  /* 0x000000000c0c7229 */ /* 0x000fe20000000002 */
[----:B------:R-:W-:Y:S01]  /*0430*/  IMAD.MOV.U32 R9, RZ, RZ, 0x3fd80000 ;  /* 0x3fd80000ff097424 */ /* 0x000fe200078e00ff */
[----:B------:R-:W-:Y:S02]  /*0440*/  BSSY.RECONVERGENT B2, `(.L_x_33) ;  /* 0x0000016000027945 */ /* 0x000fe40003800200 */
[----:B------:R-:W0:Y:S04]  /*0450*/  MUFU.RSQ64H R5, R11 ;  /* 0x0000000b00057308 */ /* 0x000e280000001c00 */
[----:B------:R-:W-:-:S05]  /*0460*/  VIADD R4, R11, 0xfcb00000 ;  /* 0xfcb000000b047836 */ /* 0x000fca0000000000 */
[----:B------:R-:W-:Y:S01]  /*0470*/  ISETP.GE.U32.AND P0, PT, R4, 0x7ca00000, PT ;  /* 0x7ca000000400780c */ /* 0x000fe20003f06070 */
[----:B0-----:R-:W-:-:S08]  /*0480*/  DMUL R6, R4, R4 ;  /* 0x0000000404067228 */ /* 0x001fd00000000000 */
[----:B------:R-:W-:-:S08]  /*0490*/  DFMA R6, R10, -R6, 1 ;  /* 0x3ff000000a06742b */ /* 0x000fd00000000806 */
[----:B------:R-:W-:Y:S02]  /*04a0*/  DFMA R8, R6, R8, 0.5 ;  /* 0x3fe000000608742b */ /* 0x000fe40000000008 */
[----:B------:R-:W-:-:S08]  /*04b0*/  DMUL R6, R4, R6 ;  /* 0x0000000604067228 */ /* 0x000fd00000000000 */
[----:B------:R-:W-:-:S08]  /*04c0*/  DFMA R6, R8, R6, R4 ;  /* 0x000000060806722b */ /* 0x000fd00000000004 */
[----:B------:R-:W-:Y:S02]  /*04d0*/  DMUL R14, R10, R6 ;  /* 0x000000060a0e7228 */ /* 0x000fe40000000000 */
[----:B------:R-:W-:Y:S01]  /*04e0*/  IADD3 R17, PT, PT, R7, -0x100000, RZ ;  /* 0xfff0000007117810 */ /* 0x000fe20007ffe0ff */
[----:B------:R-:W-:-:S05]  /*04f0*/  IMAD.MOV.U32 R16, RZ, RZ, R6 ;  /* 0x000000ffff107224 */ /* 0x000fca00078e0006 */
[----:B------:R-:W-:-:S08]  /*0500*/  DFMA R8, R14, -R14, R10 ;  /* 0x8000000e0e08722b */ /* 0x000fd0000000000a */
[----:B------:R-:W-:Y:S01]  /*0510*/  DFMA R2, R8, R16, R14 ;  /* 0x000000100802722b */ /* 0x000fe2000000000e */
[----:B------:R-:W-:Y:S10]  /*0520*/  @!P0 BRA `(.L_x_34) ;  /* 0x00000000001c8947 */ /* 0x000ff40003800000 */
[----:B------:R-:W-:Y:S01]  /*0530*/  IMAD.MOV.U32 R80, RZ, RZ, R10 ;  /* 0x000000ffff507224 */ /* 0x000fe200078e000a */
[----:B------:R-:W-:Y:S01]  /*0540*/  MOV R3, R15 ;  /* 0x0000000f00037202 */ /* 0x000fe20000000f00 */
[----:B------:R-:W-:Y:S01]  /*0550*/  IMAD.MOV.U32 R10, RZ, RZ, R4 ;  /* 0x000000ffff0a7224 */ /* 0x000fe200078e0004 */
[----:B------:R-:W-:Y:S01]  /*0560*/  MOV R4, 0x5a0 ;  /* 0x000005a000047802 */ /* 0x000fe20000000f00 */
[----:B------:R-:W-:Y:S02]  /*0570*/  IMAD.MOV.U32 R2, RZ, RZ, R14 ;  /* 0x000000ffff027224 */ /* 0x000fe400078e000e */
[----:B------:R-:W-:-:S07]  /*0580*/  IMAD.MOV.U32 R5, RZ, RZ, R17 ;  /* 0x000000ffff057224 */ /* 0x000fce00078e0011 */
[----:B------:R-:W-:Y:S05]  /*0590*/  CALL.REL.NOINC `($__internal_0_$__cuda_sm20_dsqrt_rn_f64_mediumpath_v1) ;  /* 0x0000011c00007944 */ /* 0x000fea0003c00000 */
.L_x_34:
[----:B------:R-:W-:Y:S05]  /*05a0*/  BSYNC.RECONVERGENT B2 ;  /* 0x0000000000027941 */ /* 0x000fea0003800200 */
.L_x_33:
[----:B------:R-:W-:-:S08]  /*05b0*/  DADD R2, R12, R2 ;  /* 0x000000000c027229 */ /* 0x000fd00000000002 */
[----:B------:R-:W-:-:S11]  /*05c0*/  DMUL R4, R2, 0.5 ;  /* 0x3fe0000002047828 */ /* 0x000fd60000000000 */
.L_x_32:
[----:B------:R-:W-:Y:S05]  /*05d0*/  BSYNC.RECONVERGENT B1 ;  /* 0x0000000000017941 */ /* 0x000fea0003800200 */
.L_x_31:
[----:B------:R-:W2:Y:S04]  /*05e0*/  LDG.E.64 R66, desc[UR4][R76.64+0x38] ;  /* 0x000038044c427981 */ /* 0x000ea8000c1e1b00 */
[----:B------:R-:W3:Y:S04]  /*05f0*/  LDG.E.64 R64, desc[UR4][R76.64+0x10] ;  /* 0x000010044c407981 */ /* 0x000ee8000c1e1b00 */
[----:B------:R-:W4:Y:S04]  /*0600*/  LDG.E.64 R62, desc[UR4][R76.64+0x70] ;  /* 0x000070044c3e7981 */ /* 0x000f28000c1e1b00 */
[----:B------:R-:W5:Y:S01]  /*0610*/  LDG.E.64 R60, desc[UR4][R76.64+0x48] ;  /* 0x000048044c3c7981 */ /* 0x000f62000c1e1b00 */
[----:B------:R-:W-:Y:S01]  /*0620*/  BSSY.RECONVERGENT B1, `(.L_x_35) ;  /* 0x0000048000017945 */ /* 0x000fe20003800200 */
[----:B--2---:R-:W-:Y:S01]  /*0630*/  DSETP.GEU.AND P0, PT, R4, R66, PT ;  /* 0x000000420400722a */ /* 0x004fe20003f0e000 */
[----:B---3--:R-:W-:Y:S01]  /*0640*/  IMAD.MOV.U32 R2, RZ, RZ, R65 ;  /* 0x000000ffff027224 */ /* 0x008fe200078e0041 */
[----:B----4-:R-:W-:Y:S01]  /*0650*/  DSETP.MIN.AND P1, P2, R64, R62, PT ;  /* 0x0000003e4000722a */ /* 0x010fe20003a20000 */
[----:B------:R-:W-:Y:S01]  /*0660*/  IMAD.MOV.U32 R7, RZ, RZ, R63 ;  /* 0x000000ffff077224 */ /* 0x000fe200078e003f */
[----:B------:R-:W-:-:S10]  /*0670*/  MOV R3, R62 ;  /* 0x0000003e00037202 */ /* 0x000fd40000000f00 */
[----:B------:R-:W-:Y:S01]  /*0680*/  @!P0 IMAD.MOV.U32 R66, RZ, RZ, R4 ;  /* 0x000000ffff428224 */ /* 0x000fe200078e0004 */
[----:B------:R-:W-:Y:S01]  /*0690*/  @!P0 MOV R67, R5 ;  /* 0x0000000500438202 */ /* 0x000fe20000000f00 */
[----:B------:R0:W-:Y:S01]  /*06a0*/  @!P0 STG.E.64 desc[UR4][R76.64+0x38], R4 ;  /* 0x000038044c008986 */ /* 0x0001e2000c101b04 */
[----:B------:R-:W-:Y:S01]  /*06b0*/  FSEL R13, R2, R7, P1 ;  /* 0x00000007020d7208 */ /* 0x000fe20000800000 */
[----:B------:R-:W-:-:S03]  /*06c0*/  IMAD.MOV.U32 R2, RZ, RZ, R64 ;  /* 0x000000ffff027224 */ /* 0x000fc600078e0040 */
[----:B-----5:R-:W-:Y:S01]  /*06d0*/  DSETP.MIN.AND P3, P4, R66, R60, PT ;  /* 0x0000003c4200722a */ /* 0x020fe20003c60000 */
[----:B------:R-:W-:Y:S01]  /*06e0*/  @P2 LOP3.LUT R13, R7, 0x80000, RZ, 0xfc, !PT ;  /* 0x00080000070d2812 */ /* 0x000fe200078efcff */
[----:B------:R-:W-:Y:S01]  /*06f0*/  IMAD.MOV.U32 R7, RZ, RZ, R61 ;  /* 0x000000ffff077224 */ /* 0x000fe200078e003d */
[----:B------:R-:W-:Y:S01]  /*0700*/  SEL R12, R2, R3, P1 ;  /* 0x00000003020c7207 */ /* 0x000fe20000800000 */
[----:B------:R-:W-:Y:S02]  /*0710*/  IMAD.MOV.U32 R2, RZ, RZ, R67 ;  /* 0x000000ffff027224 */ /* 0x000fe400078e0043 */
[----:B------:R-:W-:Y:S02]  /*0720*/  IMAD.MOV.U32 R3, RZ, RZ, R60 ;  /* 0x000000ffff037224 */ /* 0x000fe400078e003c */
[----:B------:R-:W-:Y:S01]  /*0730*/  IMAD.MOV.U32 R11, RZ, RZ, R13 ;  /* 0x000000ffff0b7224 */ /* 0x000fe200078e000d */
[----:B------:R-:W-:Y:S02]  /*0740*/  FSEL R9, R2, R7, P3 ;  /* 0x0000000702097208 */ /* 0x000fe40001800000 */
[----:B------:R-:W-:-:S03]  /*0750*/  MOV R2, R66 ;  /* 0x0000004200027202 */ /* 0x000fc60000000f00 */
[----:B------:R-:W-:Y:S02]  /*0760*/  @P4 LOP3.LUT R9, R7, 0x80000, RZ, 0xfc, !PT ;  /* 0x0008000007094812 */ /* 0x000fe400078efcff */
[----:B------:R-:W-:Y:S01]  /*0770*/  SEL R6, R2, R3, P3 ;  /* 0x0000000302067207 */ /* 0x000fe20001800000 */
[----:B------:R-:W-:Y:S02]  /*0780*/  IMAD.MOV.U32 R2, RZ, RZ, R12 ;  /* 0x000000ffff027224 */ /* 0x000fe400078e000c */
[----:B------:R-:W-:Y:S01]  /*0790*/  IMAD.MOV.U32 R7, RZ, RZ, R9 ;  /* 0x000000ffff077224 */ /* 0x000fe200078e0009 */
[----:B------:R-:W-:Y:S01]  /*07a0*/  MOV R9, R6 ;  /* 0x0000000600097202 */ /* 0x000fe20000000f00 */
[----:B------:R-:W-:Y:S02]  /*07b0*/  IMAD.MOV.U32 R3, RZ, RZ, R13 ;  /* 0x000000ffff037224 */ /* 0x000fe400078e000d */
[--C-:B------:R-:W-:Y:S02]  /*07c0*/  IMAD.MOV.U32 R10, RZ, RZ, R7.reuse ;  /* 0x000000ffff0a7224 */ /* 0x100fe400078e0007 */
[C-C-:B------:R-:W-:Y:S01]  /*07d0*/  DSETP.MAX.AND P3, P4, R12.reuse, R6.reuse, PT ;  /* 0x000000060c00722a */ /* 0x140fe20003c6f000 */
[----:B------:R-:W-:Y:S01]  /*07e0*/  IMAD.MOV.U32 R14, RZ, RZ, R7 ;  /* 0x000000ffff0e7224 */ /* 0x000fe200078e0007 */
[----:B------:R-:W-:-:S04]  /*07f0*/  DSETP.MIN.AND P1, P2, R12, R6, PT ;  /* 0x000000060c00722a */ /* 0x000fc80003a20000 */
[----:B------:R-:W-:Y:S02]  /*0800*/  FSEL R11, R11, R14, P3 ;  /* 0x0000000e0b0b7208 */ /* 0x000fe40001800000 */
[----:B------:R-:W-:Y:S02]  /*0810*/  SEL R8, R2, R9, P1 ;  /* 0x0000000902087207 */ /* 0x000fe40000800000 */
[----:B------:R-:W-:Y:S02]  /*0820*/  FSEL R9, R3, R10, P1 ;  /* 0x0000000a03097208 */ /* 0x000fe40000800000 */
[----:B------:R-:W-:Y:S02]  /*0830*/  MOV R3, R6 ;  /* 0x0000000600037202 */ /* 0x000fe40000000f00 */
[----:B------:R-:W-:Y:S02]  /*0840*/  @P4 LOP3.LUT R11, R14, 0x80000, RZ, 0xfc, !PT ;  /* 0x000800000e0b4812 */ /* 0x000fe400078efcff */
[----:B------:R-:W-:-:S02]  /*0850*/  SEL R2, R2, R3, P3 ;  /* 0x0000000302027207 */ /* 0x000fc40001800000 */
[----:B------:R-:W-:Y:S01]  /*0860*/  @P2 LOP3.LUT R9, R10, 0x80000, RZ, 0xfc, !PT ;  /* 0x000800000a092812 */ /* 0x000fe200078efcff */
[----:B------:R-:W-:-:S06]  /*0870*/  IMAD.MOV.U32 R3, RZ, RZ, R11 ;  /* 0x000000ffff037224 */ /* 0x000fcc00078e000b */
[----:B------:R-:W-:-:S08]  /*0880*/  DADD R10, -R8, R2 ;  /* 0x00000000080a7229 */ /* 0x000fd00000000102 */
[----:B------:R-:W-:-:S14]  /*0890*/  DSETP.GE.AND P1, PT, R10, 1, PT ;  /* 0x3ff000000a00742a */ /* 0x000fdc0003f26000 */
[----:B------:R-:W-:Y:S01]  /*08a0*/  @P1 DADD R2, R8, 1 ;  /* 0x3ff0000008021429 */ /* 0x000fe20000000000 */
[----:B0-----:R-:W-:Y:S10]  /*08b0*/  @P1 BRA `(.L_x_36) ;  /* 0x0000000000781947 */ /* 0x001ff40003800000 */
[----:B------:R-:W-:Y:S01]  /*08c0*/  DFMA R80, -R10, R10, 2 ;  /* 0x400000000a50742b */ /* 0x000fe2000000010a */
[----:B------:R-:W-:Y:S01]  /*08d0*/  IMAD.MOV.U32 R4, RZ, RZ, 0x0 ;  /* 0x00000000ff047424 */ /* 0x000fe200078e00ff */
[----:B------:R-:W-:Y:S01]  /*08e0*/  MOV R5, 0x3fd80000 ;  /* 0x3fd8000000057802 */ /* 0x000fe20000000f00 */
[----:B------:R-:W-:Y:S01]  /*08f0*/  BSSY.RECONVERGENT B2, `(.L_x_37) ;  /* 0x0000018000027945 */ /* 0x000fe20003800200 */
[----:B------:R-:W-:Y:S02]  /*0900*/  DADD R12, R12, R6 ;  /* 0x000000000c0c7229 */ /* 0x000fe40000000006 */
        /* <DEDUP_REMOVED lines=9> */
[----:B------:R-:W-:Y:S02]  /*09a0*/  VIADD R5, R9, 0xfff00000 ;  /* 0xfff0000009057836 */ /* 0x000fe40000000000 */
[----:B------:R-:W-:-:S04]  /*09b0*/  IMAD.MOV.U32 R4, RZ, RZ, R8 ;  /* 0x000000ffff047224 */ /* 0x000fc800078e0008 */
[----:B------:R-:W-:-:S08]  /*09c0*/  DFMA R16, R14, -R14, R80 ;  /* 0x8000000e0e10722b */ /* 0x000fd00000000050 */
[----:B------:R-:W-:Y:S01]  /*09d0*/  DFMA R2, R16, R4, R14 ;  /* 0x000000041002722b */ /* 0x000fe2000000000e */
[----:B------:R-:W-:Y:S10]  /*09e0*/  @!P0 BRA `(.L_x_38) ;  /* 0x0000000000208947 */ /* 0x000ff40003800000 */
[----:B------:R-:W-:Y:S01]  /*09f0*/  IMAD.MOV.U32 R6, RZ, RZ, R8 ;  /* 0x000000ffff067224 */ /* 0x000fe200078e0008 */
[----:B------:R-:W-:Y:S01]  /*0a00*/  MOV R11, R81 ;  /* 0x00000051000b7202 */ /* 0x000fe20000000f00 */
[----:B------:R-:W-:Y:S01]  /*0a10*/  IMAD.MOV.U32 R8, RZ, RZ, R16 ;  /* 0x000000ffff087224 */ /* 0x000fe200078e0010 */
[----:B------:R-:W-:Y:S01]  /*0a20*/  MOV R3, R15 ;  /* 0x0000000f00037202 */ /* 0x000fe20000000f00 */
[----:B------:R-:W-:Y:S01]  /*0a30*/  IMAD.MOV.U32 R9, RZ, RZ, R17 ;  /* 0x000000ffff097224 */ /* 0x000fe200078e0011 */
[----:B------:R-:W-:Y:S01]  /*0a40*/  MOV R4, 0xa70 ;  /* 0x00000a7000047802 */ /* 0x000fe20000000f00 */
[----:B------:R-:W-:-:S07]  /*0a50*/  IMAD.MOV.U32 R2, RZ, RZ, R14 ;  /* 0x000000ffff027224 */ /* 0x000fce00078e000e */
[----:B------:R-:W-:Y:S05]  /*0a60*/  CALL.REL.NOINC `($__internal_0_$__cuda_sm20_dsqrt_rn_f64_mediumpath_v1) ;  /* 0x0000011400cc7944 */ /* 0x000fea0003c00000 */
.L_x_38:
[----:B------:R-:W-:Y:S05]  /*0a70*/  BSYNC.RECONVERGENT B2 ;  /* 0x0000000000027941 */ /* 0x000fea0003800200 */
.L_x_37:
[----:B------:R-:W-:-:S08]  /*0a80*/  DADD R2, R12, R2 ;  /* 0x000000000c027229 */ /* 0x000fd00000000002 */
[----:B------:R-:W-:-:S11]  /*0a90*/  DMUL R2, R2, 0.5 ;  /* 0x3fe0000002027828 */ /* 0x000fd60000000000 */
.L_x_36:
[----:B------:R-:W-:Y:S05]  /*0aa0*/  BSYNC.RECONVERGENT B1 ;  /* 0x0000000000017941 */ /* 0x000fea0003800200 */
.L_x_35:
[----:B------:R-:W2:Y:S04]  /*0ab0*/  LDG.E.64 R58, desc[UR4][R76.64+0x18] ;  /* 0x000018044c3a7981 */ /* 0x000ea8000c1e1b00 */
[----:B------:R-:W3:Y:S04]  /*0ac0*/  LDG.E.64 R56, desc[UR4][R76.64+0x78] ;  /* 0x000078044c387981 */ /* 0x000ee8000c1e1b00 */
[----:B------:R-:W4:Y:S01]  /*0ad0*/  LDG.E.64 R54, desc[UR4][R76.64+0x50] ;  /* 0x000050044c367981 */ /* 0x000f22000c1e1b00 */
[----:B------:R-:W-:Y:S01]  /*0ae0*/  DSETP.GEU.AND P0, PT, R2, R68, PT ;  /* 0x000000440200722a */ /* 0x000fe20003f0e000 */
[----:B------:R-:W-:-:S13]  /*0af0*/  BSSY.RECONVERGENT B1, `(.L_x_39) ;  /* 0x0000045000017945 */ /* 0x000fda0003800200 */
[----:B------:R-:W-:Y:S01]  /*0b00*/  @!P0 IMAD.MOV.U32 R68, RZ, RZ, R2 ;  /* 0x000000ffff448224 */ /* 0x000fe200078e0002 */
[----:B------:R0:W-:Y:S01]  /*0b10*/  @!P0 STG.E.64 desc[UR4][R76.64+0x40], R2 ;  /* 0x000040024c008986 */ /* 0x0001e2000c101b04 */
[----:B------:R-:W-:Y:S02]  /*0b20*/  @!P0 IMAD.MOV.U32 R69, RZ, RZ, R3 ;  /* 0x000000ffff458224 */ /* 0x000fe400078e0003 */
[----:B--2---:R-:W-:Y:S01]  /*0b30*/  IMAD.MOV.U32 R4, RZ, RZ, R59 ;  /* 0x000000ffff047224 */ /* 0x004fe200078e003b */
[----:B---3--:R-:W-:Y:S01]  /*0b40*/  DSETP.MIN.AND P1, P2, R58, R56, PT ;  /* 0x000000383a00722a */ /* 0x008fe20003a20000 */
[----:B------:R-:W-:Y:S01]  /*0b50*/  MOV R7, R57 ;  /* 0x0000003900077202 */ /* 0x000fe20000000f00 */
[----:B------:R-:W-:Y:S01]  /*0b60*/  IMAD.MOV.U32 R5, RZ, RZ, R56 ;  /* 0x000000ffff057224 */ /* 0x000fe200078e0038 */
[----:B----4-:R-:W-:-:S03]  /*0b70*/  DSETP.MIN.AND P3, P4, R68, R54, PT ;  /* 0x000000364400722a */ /* 0x010fc60003c60000 */
[----:B------:R-:W-:Y:S01]  /*0b80*/  FSEL R13, R4, R7, P1 ;  /* 0x00000007040d7208 */ /* 0x000fe20000800000 */
[----:B------:R-:W-:-:S05]  /*0b90*/  IMAD.MOV.U32 R4, RZ, RZ, R58 ;  /* 0x000000ffff047224 */ /* 0x000fca00078e003a */
[----:B------:R-:W-:Y:S01]  /*0ba0*/  SEL R12, R4, R5, P1 ;  /* 0x00000005040c7207 */ /* 0x000fe20000800000 */
[----:B------:R-:W-:Y:S01]  /*0bb0*/  IMAD.MOV.U32 R5, RZ, RZ, R54 ;  /* 0x000000ffff057224 */ /* 0x000fe200078e0036 */
[----:B------:R-:W-:Y:S01]  /*0bc0*/  @P2 LOP3.LUT R13, R7, 0x80000, RZ, 0xfc, !PT ;  /* 0x00080000070d2812 */ /* 0x000fe200078efcff */
[----:B------:R-:W-:Y:S01]  /*0bd0*/  IMAD.MOV.U32 R7, RZ, RZ, R55 ;  /* 0x000000ffff077224 */ /* 0x000fe200078e0037 */
[----:B------:R-:W-:-:S03]  /*0be0*/  MOV R4, R69 ;  /* 0x0000004500047202 */ /* 0x000fc60000000f00 */
[----:B------:R-:W-:Y:S01]  /*0bf0*/  IMAD.MOV.U32 R11, RZ, RZ, R13 ;  /* 0x000000ffff0b7224 */ /* 0x000fe200078e000d */
[----:B------:R-:W-:Y:S01]  /*0c00*/  FSEL R9, R4, R7, P3 ;  /* 0x0000000704097208 */ /* 0x000fe20001800000 */
[----:B------:R-:W-:Y:S01]  /*0c10*/  IMAD.MOV.U32 R4, RZ, RZ, R68 ;  /* 0x000000ffff047224 */ /* 0x000fe200078e0044 */
[----:B------:R-:W-:-:S04]  /*0c20*/  @P4 LOP3.LUT R9, R7, 0x80000, RZ, 0xfc, !PT ;  /* 0x0008000007094812 */ /* 0x000fc800078efcff */
[----:B------:R-:W-:Y:S01]  /*0c30*/  SEL R8, R4, R5, P3 ;  /* 0x0000000504087207 */ /* 0x000fe20001800000 */
[----:B------:R-:W-:Y:S01]  /*0c40*/  IMAD.MOV.U32 R4, RZ, RZ, R12 ;  /* 0x000000ffff047224 */ /* 0x000fe200078e000c */
[----:B------:R-:W-:Y:S01]  /*0c50*/  MOV R5, R13 ;  /* 0x0000000d00057202 */ /* 0x000fe20000000f00 */
[----:B------:R-:W-:Y:S01]  /*0c60*/  IMAD.MOV.U32 R10, RZ, RZ, R9 ;  /* 0x000000ffff0a7224 */ /* 0x000fe200078e0009 */
[----:B------:R-:W-:Y:S01]  /*0c70*/  MOV R14, R9 ;  /* 0x00000009000e7202 */ /* 0x000fe20000000f00 */
[----:B------:R-:W-:Y:S01]  /*0c80*/  IMAD.MOV.U32 R7, RZ, RZ, R8 ;  /* 0x000000ffff077224 */ /* 0x000fe200078e0008 */
[C-C-:B------:R-:W-:Y:S02]  /*0c90*/  DSETP.MAX.AND P3, P4, R12.reuse, R8.reuse, PT ;  /* 0x000000080c00722a */ /* 0x140fe40003c6f000 */
[----:B------:R-:W-:-:S04]  /*0ca0*/  DSETP.MIN.AND P1, P2, R12, R8, PT ;  /* 0x000000080c00722a */ /* 0x000fc80003a20000 */
[----:B------:R-:W-:Y:S02]  /*0cb0*/  FSEL R11, R11, R14, P3 ;  /* 0x0000000e0b0b7208 */ /* 0x000fe40001800000 */
[----:B------:R-:W-:Y:S02]  /*0cc0*/  SEL R6, R4, R7, P1 ;  /* 0x0000000704067207 */ /* 0x000fe40000800000 */
[----:B------:R-:W-:Y:S01]  /*0cd0*/  FSEL R7, R5, R10, P1 ;  /* 0x0000000a05077208 */ /* 0x000fe20000800000 */
[----:B------:R-:W-:-:S03]  /*0ce0*/  IMAD.MOV.U32 R5, RZ, RZ, R8 ;  /* 0x000000ffff057224 */ /* 0x000fc600078e0008 */
[----:B------:R-:W-:Y:S02]  /*0cf0*/  @P4 LOP3.LUT R11, R14, 0x80000, RZ, 0xfc, !PT ;  /* 0x000800000e0b4812 */ /* 0x000fe400078efcff */
[----:B------:R-:W-:Y:S02]  /*0d00*/  SEL R4, R4, R5, P3 ;  /* 0x0000000504047207 */ /* 0x000fe40001800000 */
[----:B------:R-:W-:Y:S01]  /*0d10*/  @P2 LOP3.LUT R7, R10, 0x80000, RZ, 0xfc, !PT ;  /* 0x000800000a072812 */ /* 0x000fe200078efcff */
[----:B------:R-:W-:-:S06]  /*0d20*/  IMAD.MOV.U32 R5, RZ, RZ, R11 ;  /* 0x000000ffff057224 */ /* 0x000fcc00078e000b */
[----:B------:R-:W-:-:S08]  /*0d30*/  DADD R4, -R6, R4 ;  /* 0x0000000006047229 */ /* 0x000fd00000000104 */
[----:B------:R-:W-:-:S14]  /*0d40*/  DSETP.GE.AND P1, PT, R4, 1, PT ;  /* 0x3ff000000400742a */ /* 0x000fdc0003f26000 */
[----:B------:R-:W-:Y:S01]  /*0d50*/  @P1 DADD R6, R6, 1 ;  /* 0x3ff0000006061429 */ /* 0x000fe20000000000 */
[----:B0-----:R-:W-:Y:S10]  /*0d60*/  @P1 BRA `(.L_x_40) ;  /* 0x0000000000741947 */ /* 0x001ff40003800000 */
[----:B------:R-:W-:Y:S01]  /*0d70*/  DFMA R80, -R4, R4, 2 ;  /* 0x400000000450742b */ /* 0x000fe20000000104 */
[----:B------:R-:W-:Y:S01]  /*0d80*/  BSSY.RECONVERGENT B2, `(.L_x_41) ;  /* 0x0000019000027945 */ /* 0x000fe20003800200 */
[----:B------:R-:W-:Y:S01]  /*0d90*/  MOV R4, 0x0 ;  /* 0x0000000000047802 */ /* 0x000fe20000000f00 */
[----:B------:R-:W-:Y:S01]  /*0da0*/  IMAD.MOV.U32 R5, RZ, RZ, 0x3fd80000 ;  /* 0x3fd80000ff057424 */ /* 0x000fe200078e00ff */
        /* <DEDUP_REMOVED lines=15> */
[----:B------:R-:W-:Y:S01]  /*0ea0*/  MOV R11, R81 ;  /* 0x00000051000b7202 */ /* 0x000fe20000000f00 */
[----:B------:R-:W-:Y:S01]  /*0eb0*/  IMAD.MOV.U32 R8, RZ, RZ, R16 ;  /* 0x000000ffff087224 */ /* 0x000fe200078e0010 */
[----:B------:R-:W-:Y:S01]  /*0ec0*/  MOV R3, R15 ;  /* 0x0000000f00037202 */ /* 0x000fe20000000f00 */
[----:B------:R-:W-:Y:S01]  /*0ed0*/  IMAD.MOV.U32 R9, RZ, RZ, R17 ;  /* 0x000000ffff097224 */ /* 0x000fe200078e0011 */
[----:B------:R-:W-:Y:S01]  /*0ee0*/  MOV R4, 0xf10 ;  /* 0x00000f1000047802 */ /* 0x000fe20000000f00 */
[----:B------:R-:W-:-:S07]  /*0ef0*/  IMAD.MOV.U32 R2, RZ, RZ, R14 ;  /* 0x000000ffff027224 */ /* 0x000fce00078e000e */
[----:B------:R-:W-:Y:S05]  /*0f00*/  CALL.REL.NOINC `($__internal_0_$__cuda_sm20_dsqrt_rn_f64_mediumpath_v1) ;  /* 0x0000011000a47944 */ /* 0x000fea0003c00000 */
.L_x_42:
[----:B------:R-:W-:Y:S05]  /*0f10*/  BSYNC.RECONVERGENT B2 ;  /* 0x0000000000027941 */ /* 0x000fea0003800200 */
.L_x_41:
[----:B------:R-:W-:-:S08]  /*0f20*/  DADD R2, R12, R2 ;  /* 0x000000000c027229 */ /* 0x000fd00000000002 */
[----:B------:R-:W-:-:S11]  /*0f30*/  DMUL R6, R2, 0.5 ;  /* 0x3fe0000002067828 */ /* 0x000fd60000000000 */
.L_x_40:
[----:B------:R-:W-:Y:S05]  /*0f40*/  BSYNC.RECONVERGENT B1 ;  /* 0x0000000000017941 */ /* 0x000fea0003800200 */
.L_x_39:
        /* <DEDUP_REMOVED lines=19> */
[----:B------:R-:W-:Y:S02]  /*1080*/  MOV R2, R61 ;  /* 0x0000003d00027202 */ /* 0x000fe40000000f00 */
[----:B------:R-:W-:Y:S01]  /*1090*/  MOV R4, R12 ;  /* 0x0000000c00047202 */ /* 0x000fe20000000f00 */
[--C-:B------:R-:W-:Y:S01]  /*10a0*/  IMAD.MOV.U32 R11, RZ, RZ, R13.reuse ;  /* 0x000000ffff0b7224 */ /* 0x100fe200078e000d */
[----:B------:R-:W-:Y:S01]  /*10b0*/  FSEL R9, R2, R5, P3 ;  /* 0x0000000502097208 */ /* 0x000fe20001800000 */
[----:B------:R-:W-:Y:S01]  /*10c0*/  IMAD.MOV.U32 R2, RZ, RZ, R60 ;  /* 0x000000ffff027224 */ /* 0x000fe200078e003c */
[----:B------:R-:W-:Y:S01]  /*10d0*/  @P4 LOP3.LUT R9, R5, 0x80000, RZ, 0xfc, !PT ;  /* 0x0008000005094812 */ /* 0x000fe200078efcff */
[----:B------:R-:W-:-:S03]  /*10e0*/  IMAD.MOV.U32 R5, RZ, RZ, R13 ;  /* 0x000000ffff057224 */ /* 0x000fc600078e000d */
[----:B------:R-:W-:Y:S01]  /*10f0*/  SEL R2, R2, R3, P3 ;  /* 0x0000000302027207 */ /* 0x000fe20001800000 */
[----:B------:R-:W-:-:S04]  /*1100*/  IMAD.MOV.U32 R3, RZ, RZ, R9 ;  /* 0x000000ffff037224 */ /* 0x000fc800078e0009 */
[----:B------:R-:W-:Y:S01]  /*1110*/  IMAD.MOV.U32 R9, RZ, RZ, R2 ;  /* 0x000000ffff097224 */ /* 0x000fe200078e0002 */
[----:B------:R-:W-:Y:S01]  /*1120*/  MOV R10, R3 ;  /* 0x00000003000a7202 */ /* 0x000fe20000000f00 */
[C-C-:B------:R-:W-:Y:S01]  /*1130*/  DSETP.MAX.AND P3, P4, R12.reuse, R2.reuse, PT ;  /* 0x000000020c00722a */ /* 0x140fe20003c6f000 */
[----:B------:R-:W-:Y:S01]  /*1140*/  IMAD.MOV.U32 R14, RZ, RZ, R3 ;  /* 0x000000ffff0e7224 */ /* 0x000fe200078e0003 */
        /* <DEDUP_REMOVED lines=15> */
[----:B------:R-:W-:Y:S01]  /*1240*/  DADD R12, R12, R2 ;  /* 0x000000000c0c7229 */ /* 0x000fe20000000002 */
[----:B------:R-:W-:Y:S01]  /*1250*/  IMAD.MOV.U32 R7, RZ, RZ, 0x3fd80000 ;  /* 0x3fd80000ff077424 */ /* 0x000fe200078e00ff */
[----:B------:R-:W-:Y:S02]  /*1260*/  BSSY.RECONVERGENT B2, `(.L_x_45) ;  /* 0x0000014000027945 */ /* 0x000fe40003800200 */
[----:B------:R-:W0:Y:S04]  /*1270*/  MUFU.RSQ64H R11, R81 ;  /* 0x00000051000b7308 */ /* 0x000e280000001c00 */
[----:B------:R-:W-:-:S04]  /*1280*/  IADD3 R10, PT, PT, R81, -0x3500000, RZ ;  /* 0xfcb00000510a7810 */ /* 0x000fc80007ffe0ff */
[----:B------:R-:W-:Y:S02]  /*1290*/  ISETP.GE.U32.AND P0, PT, R10, 0x7ca00000, PT ;  /* 0x7ca000000a00780c */ /* 0x000fe40003f06070 */
[----:B0-----:R-:W-:-:S08]  /*12a0*/  DMUL R4, R10, R10 ;  /* 0x0000000a0a047228 */ /* 0x001fd00000000000 */
[----:B------:R-:W-:-:S08]  /*12b0*/  DFMA R4, R80, -R4, 1 ;  /* 0x3ff000005004742b */ /* 0x000fd00000000804 */
[----:B------:R-:W-:Y:S02]  /*12c0*/  DFMA R6, R4, R6, 0.5 ;  /* 0x3fe000000406742b */ /* 0x000fe40000000006 */
[----:B------:R-:W-:-:S08]  /*12d0*/  DMUL R4, R10, R4 ;  /* 0x000000040a047228 */ /* 0x000fd00000000000 */
[----:B------:R-:W-:-:S08]  /*12e0*/  DFMA R6, R6, R4, R10 ;  /* 0x000000040606722b */ /* 0x000fd0000000000a */
[----:B------:R-:W-:Y:S02]  /*12f0*/  DMUL R14, R80, R6 ;  /* 0x00000006500e7228 */ /* 0x000fe40000000000 */
[----:B------:R-:W-:Y:S01]  /*1300*/  VIADD R5, R7, 0xfff00000 ;  /* 0xfff0000007057836 */ /* 0x000fe20000000000 */
[----:B------:R-:W-:-:S05]  /*1310*/  MOV R4, R6 ;  /* 0x0000000600047202 */ /* 0x000fca0000000f00 */
[----:B------:R-:W-:-:S08]  /*1320*/  DFMA R8, R14, -R14, R80 ;  /* 0x8000000e0e08722b */ /* 0x000fd00000000050 */
[----:B------:R-:W-:Y:S01]  /*1330*/  DFMA R2, R8, R4, R14 ;  /* 0x000000040802722b */ /* 0x000fe2000000000e */
[----:B------:R-:W-:Y:S10]  /*1340*/  @!P0 BRA `(.L_x_46) ;  /* 0x0000000000148947 */ /* 0x000ff40003800000 */
[----:B------:R-:W-:Y:S01]  /*1350*/  IMAD.MOV.U32 R11, RZ, RZ, R81 ;  /* 0x000000ffff0b7224 */ /* 0x000fe200078e0051 */
[----:B------:R-:W-:Y:S01]  /*1360*/  MOV R4, 0x13a0 ;  /* 0x000013a000047802 */ /* 0x000fe20000000f00 */
[----:B------:R-:W-:Y:S02]  /*1370*/  IMAD.MOV.U32 R2, RZ, RZ, R14 ;  /* 0x000000ffff027224 */ /* 0x000fe400078e000e */
[----:B------:R-:W-:-:S07]  /*1380*/  IMAD.MOV.U32 R3, RZ, RZ, R15 ;  /* 0x000000ffff037224 */ /* 0x000fce00078e000f */
[----:B------:R-:W-:Y:S05]  /*1390*/  CALL.REL.NOINC `($__internal_0_$__cuda_sm20_dsqrt_rn_f64_mediumpath_v1) ;  /* 0x0000010c00807944 */ /* 0x000fea0003c00000 */
.L_x_46:
[----:B------:R-:W-:Y:S05]  /*13a0*/  BSYNC.RECONVERGENT B2 ;  /* 0x0000000000027941 */ /* 0x000fea0003800200 */
.L_x_45:
[----:B------:R-:W-:-:S08]  /*13b0*/  DADD R2, R12, R2 ;  /* 0x000000000c027229 */ /* 0x000fd00000000002 */
[----:B------:R-:W-:-:S11]  /*13c0*/  DMUL R4, R2, 0.5 ;  /* 0x3fe0000002047828 */ /* 0x000fd60000000000 */
.L_x_44:
[----:B------:R-:W-:Y:S05]  /*13d0*/  BSYNC.RECONVERGENT B1 ;  /* 0x0000000000017941 */ /* 0x000fea0003800200 */
.L_x_43:
[----:B------:R-:W2:Y:S04]  /*13e0*/  LDG.E.64 R46, desc[UR4][R76.64+0x98] ;  /* 0x000098044c2e7981 */ /* 0x000ea8000c1e1b00 */
[----:B------:R-:W3:Y:S01]  /*13f0*/  LDG.E.64 R44, desc[UR4][R76.64+0x60] ;  /* 0x000060044c2c7981 */ /* 0x000ee2000c1e1b00 */
[----:B------:R-:W-:Y:S01]  /*1400*/  MOV R2, R66 ;  /* 0x0000004200027202 */ /* 0x000fe20000000f00 */
[----:B------:R-:W-:Y:S01]  /*1410*/  IMAD.MOV.U32 R3, RZ, RZ, R67 ;  /* 0x000000ffff037224 */ /* 0x000fe200078e0043 */
[----:B------:R-:W-:Y:S01]  /*1420*/  BSSY.RECONVERGENT B1, `(.L_x_47) ;  /* 0x0000043000017945 */ /* 0x000fe20003800200 */
[----:B--2---:R-:W-:Y:S01]  /*1430*/  DSETP.MIN.AND P0, P1, R66, R46, PT ;  /* 0x0000002e4200722a */ /* 0x004fe20003900000 */
[----:B------:R-:W-:Y:S01]  /*1440*/  IMAD.MOV.U32 R7, RZ, RZ, R46 ;  /* 0x000000ffff077224 */ /* 0x000fe200078e002e */
[----:B---3--:R-:W-:Y:S01]  /*1450*/  DSETP.MIN.AND P2, P3, R62, R44, PT ;  /* 0x0000002c3e00722a */ /* 0x008fe20003b40000 */
[----:B------:R-:W-:-:S03]  /*1460*/  IMAD.MOV.U32 R6, RZ, RZ, R45 ;  /* 0x000000ffff067224 */ /* 0x000fc600078e002d */
[----:B------:R-:W-:Y:S01]  /*1470*/  SEL R12, R2, R7, P0 ;  /* 0x00000007020c7207 */ /* 0x000fe20000000000 */
[----:B------:R-:W-:-:S05]  /*1480*/  IMAD.MOV.U32 R2, RZ, RZ, R47 ;  /* 0x000000ffff027224 */ /* 0x000fca00078e002f */
[----:B------:R-:W-:Y:S02]  /*1490*/  FSEL R13, R3, R2, P0 ;  /* 0x00000002030d7208 */ /* 0x000fe40000000000 */
[----:B------:R-:W-:Y:S02]  /*14a0*/  MOV R3, R63 ;  /* 0x0000003f00037202 */ /* 0x000fe40000000f00 */
[----:B------:R-:W-:Y:S01]  /*14b0*/  @P1 LOP3.LUT R13, R2, 0x80000, RZ, 0xfc, !PT ;  /* 0x00080000020d1812 */ /* 0x000fe200078efcff */
[----:B------:R-:W-:Y:S01]  /*14c0*/  IMAD.MOV.U32 R2, RZ, RZ, R62 ;  /* 0x000000ffff027224 */ /* 0x000fe200078e003e */
[----:B------:R-:W-:Y:S01]  /*14d0*/  FSEL R7, R3, R6, P2 ;  /* 0x0000000603077208 */ /* 0x000fe20001000000 */
[----:B------:R-:W-:Y:S01]  /*14e0*/  IMAD.MOV.U32 R3, RZ, RZ, R44 ;  /* 0x000000ffff037224 */ /* 0x000fe200078e002c */
[----:B------:R-:W-:Y:S01]  /*14f0*/  @P3 LOP3.LUT R7, R6, 0x80000, RZ, 0xfc, !PT ;  /* 0x0008000006073812 */ /* 0x000fe200078efcff */
[----:B------:R-:W-:Y:S01]  /*1500*/  IMAD.MOV.U32 R6, RZ, RZ, R12 ;  /* 0x000000ffff067224 */ /* 0x000fe200078e000c */
[----:B------:R-:W-:-:S02]  /*1510*/  MOV R11, R13 ;  /* 0x0000000d000b7202 */ /* 0x000fc40000000f00 */
[----:B------:R-:W-:Y:S02]  /*1520*/  SEL R2, R2, R3, P2 ;  /* 0x0000000302027207 */ /* 0x000fe40001000000 */
[----:B------:R-:W-:Y:S01]  /*1530*/  MOV R3, R7 ;  /* 0x0000000700037202 */ /* 0x000fe20000000f00 */
[----:B------:R-:W-:Y:S02]  /*1540*/  IMAD.MOV.U32 R7, RZ, RZ, R13 ;  /* 0x000000ffff077224 */ /* 0x000fe400078e000d */
[----:B------:R-:W-:Y:S02]  /*1550*/  IMAD.MOV.U32 R9, RZ, RZ, R2 ;  /* 0x000000ffff097224 */ /* 0x000fe400078e0002 */
[--C-:B------:R-:W-:Y:S01]  /*1560*/  IMAD.MOV.U32 R10, RZ, RZ, R3.reuse ;  /* 0x000000ffff0a7224 */ /* 0x100fe200078e0003 */
[C-C-:B------:R-:W-:Y:S01]  /*1570*/  DSETP.MAX.AND P2, P3, R12.reuse, R2.reuse, PT ;  /* 0x000000020c00722a */ /* 0x140fe20003b4f000 */
[----:B------:R-:W-:Y:S01]  /*1580*/  IMAD.MOV.U32 R14, RZ, RZ, R3 ;  /* 0x000000ffff0e7224 */ /* 0x000fe200078e0003 */
[----:B------:R-:W-:-:S04]  /*1590*/  DSETP.MIN.AND P0, P1, R12, R2, PT ;  /* 0x000000020c00722a */ /* 0x000fc80003900000 */
[----:B------:R-:W-:Y:S02]  /*15a0*/  FSEL R11, R11, R14, P2 ;  /* 0x0000000e0b0b7208 */ /* 0x000fe40001000000 */
[----:B------:R-:W-:Y:S02]  /*15b0*/  SEL R8, R6, R9, P0 ;  /* 0x0000000906087207 */ /* 0x000fe40000000000 */
[----:B------:R-:W-:Y:S01]  /*15c0*/  FSEL R9, R7, R10, P0 ;  /* 0x0000000a07097208 */ /* 0x000fe20000000000 */
[----:B------:R-:W-:Y:S01]  /*15d0*/  IMAD.MOV.U32 R7, RZ, RZ, R2 ;  /* 0x000000ffff077224 */ /* 0x000fe200078e0002 */
[----:B------:R-:W-:Y:S02]  /*15e0*/  DSETP.GEU.AND P0, PT, R4, R54, PT ;  /* 0x000000360400722a */ /* 0x000fe40003f0e000 */
[----:B------:R-:W-:Y:S02]  /*15f0*/  @P3 LOP3.LUT R11, R14, 0x80000, RZ, 0xfc, !PT ;  /* 0x000800000e0b3812 */ /* 0x000fe400078efcff */
[----:B------:R-:W-:-:S02]  /*1600*/  SEL R6, R6, R7, P2 ;  /* 0x0000000706067207 */ /* 0x000fc40001000000 */
[----:B------:R-:W-:Y:S02]  /*1610*/  @P1 LOP3.LUT R9, R10, 0x80000, RZ, 0xfc, !PT ;  /* 0x000800000a091812 */ /* 0x000fe400078efcff */
[----:B------:R-:W-:-:S06]  /*1620*/  MOV R7, R11 ;  /* 0x0000000b00077202 */ /* 0x000fcc0000000f00 */
[----:B------:R-:W-:Y:S01]  /*1630*/  DADD R10, -R8, R6 ;  /* 0x00000000080a7229 */ /* 0x000fe20000000106 */
[----:B------:R0:W-:Y:S01]  /*1640*/  @!P0 STG.E.64 desc[UR4][R76.64+0x50], R4 ;  /* 0x000050044c008986 */ /* 0x0001e2000c101b04 */
[----:B------:R-:W-:Y:S02]  /*1650*/  @!P0 IMAD.MOV.U32 R54, RZ, RZ, R4 ;  /* 0x000000ffff368224 */ /* 0x000fe400078e0004 */
[----:B------:R-:W-:-:S04]  /*1660*/  @!P0 IMAD.MOV.U32 R55, RZ, RZ, R5 ;  /* 0x000000ffff378224 */ /* 0x000fc800078e0005 */
[----:B------:R-:W-:-:S14]  /*1670*/  DSETP.GE.AND P1, PT, R10, 1, PT ;  /* 0x3ff000000a00742a */ /* 0x000fdc0003f26000 */
[----:B------:R-:W-:Y:S01]  /*1680*/  @P1 DADD R6, R8, 1 ;  /* 0x3ff0000008061429 */ /* 0x000fe20000000000 */
[----:B0-----:R-:W-:Y:S10]  /*1690*/  @P1 BRA `(.L_x_48) ;  /* 0x00000000006c1947 */ /* 0x001ff40003800000 */
[----:B------:R-:W-:Y:S01]  /*16a0*/  DFMA R80, -R10, R10, 2 ;  /* 0x400000000a50742b */ /* 0x000fe2000000010a */
[----:B------:R-:W-:Y:S01]  /*16b0*/  MOV R6, 0x0 ;  /* 0x0000000000067802 */ /* 0x000fe20000000f00 */
[----:B------:R-:W-:Y:S01]  /*16c0*/  IMAD.MOV.U32 R7, RZ, RZ, 0x3fd80000 ;  /* 0x3fd80000ff077424 */ /* 0x000fe200078e00ff */
[----:B------:R-:W-:Y:S01]  /*16d0*/  DADD R12, R12, R2 ;  /* 0x000000000c0c7229 */ /* 0x000fe20000000002 */
        /* <DEDUP_REMOVED lines=17> */
[----:B------:R-:W-:Y:S01]  /*17f0*/  MOV R4, 0x1820 ;  /* 0x0000182000047802 */ /* 0x000fe20000000f00 */
[----:B------:R-:W-:-:S07]  /*1800*/  IMAD.MOV.U32 R3, RZ, RZ, R15 ;  /* 0x000000ffff037224 */ /* 0x000fce00078e000f */
[----:B------:R-:W-:Y:S05]  /*1810*/  CALL.REL.NOINC `($__internal_0_$__cuda_sm20_dsqrt_rn_f64_mediumpath_v1) ;  /* 0x0000010800607944 */ /* 0x000fea0003c00000 */
.L_x_50:
[----:B------:R-:W-:Y:S05]  /*1820*/  BSYNC.RECONVERGENT B2 ;  /* 0x0000000000027941 */ /* 0x000fea0003800200 */
.L_x_49:
[----:B------:R-:W-:-:S08]  /*1830*/  DADD R2, R12, R2 ;  /* 0x000000000c027229 */ /* 0x000fd00000000002 */
[----:B------:R-:W-:-:S11]  /*1840*/  DMUL R6, R2, 0.5 ;  /* 0x3fe0000002067828 */ /* 0x000fd60000000000 */
.L_x_48:
[----:B------:R-:W-:Y:S05]  /*1850*/  BSYNC.RECONVERGENT B1 ;  /* 0x0000000000017941 */ /* 0x000fea0003800200 */
.L_x_47:
[----:B------:R-:W2:Y:S01]  /*1860*/  LDG.E.64 R42, desc[UR4][R76.64+0xa0] ;  /* 0x0000a0044c2a7981 */ /* 0x000ea2000c1e1b00 */
[----:B------:R-:W-:Y:S01]  /*1870*/  DSETP.GEU.AND P0, PT, R6, R72, PT ;  /* 0x000000480600722a */ /* 0x000fe20003f0e000 */
[----:B------:R-:W-:Y:S01]  /*1880*/  IMAD.MOV.U32 R3, RZ, RZ, R56 ;  /* 0x000000ffff037224 */ /* 0x000fe200078e0038 */
[----:B------:R-:W-:Y:S01]  /*1890*/  BSSY.RECONVERGENT B1, `(.L_x_51) ;  /* 0x0000043000017945 */ /* 0x000fe20003800200 */
[----:B------:R-:W-:-:S11]  /*18a0*/  IMAD.MOV.U32 R9, RZ, RZ, R57 ;  /* 0x000000ffff097224 */ /* 0x000fd600078e0039 */
[----:B------:R-:W-:Y:S01]  /*18b0*/  @!P0 IMAD.MOV.U32 R72, RZ, RZ, R6 ;  /* 0x000000ffff488224 */ /* 0x000fe200078e0006 */
[----:B------:R-:W-:Y:S01]  /*18c0*/  @!P0 MOV R73, R7 ;  /* 0x0000000700498202 */ /* 0x000fe20000000f00 */
[----:B------:R0:W-:Y:S02]  /*18d0*/  @!P0 STG.E.64 desc[UR4][R76.64+0x68], R6 ;  /* 0x000068064c008986 */ /* 0x0001e4000c101b04 */
[----:B------:R-:W-:Y:S02]  /*18e0*/  IMAD.MOV.U32 R2, RZ, RZ, R72 ;  /* 0x000000ffff027224 */ /* 0x000fe400078e0048 */
[----:B------:R-:W-:Y:S01]  /*18f0*/  IMAD.MOV.U32 R8, RZ, RZ, R73 ;  /* 0x000000ffff087224 */ /* 0x000fe200078e0049 */
[----:B------:R-:W-:-:S06]  /*1900*/  DSETP.MIN.AND P3, P4, R72, R56, PT ;  /* 0x000000384800722a */ /* 0x000fcc0003c60000 */
[----:B------:R-:W-:Y:S01]  /*1910*/  SEL R12, R2, R3, P3 ;  /* 0x00000003020c7207 */ /* 0x000fe20001800000 */
[----:B------:R-:W-:Y:S01]  /*1920*/  IMAD.MOV.U32 R2, RZ, RZ, R68 ;  /* 0x000000ffff027224 */ /* 0x000fe200078e0044 */
[----:B------:R-:W-:Y:S02]  /*1930*/  MOV R3, R69 ;  /* 0x0000004500037202 */ /* 0x000fe40000000f00 */
[----:B------:R-:W-:-:S04]  /*1940*/  FSEL R13, R8, R9, P3 ;  /* 0x00000009080d7208 */ /* 0x000fc80001800000 */
[----:B------:R-:W-:Y:S02]  /*1950*/  @P4 LOP3.LUT R13, R9, 0x80000, RZ, 0xfc, !PT ;  /* 0x00080000090d4812 */ /* 0x000fe400078efcff */
[----:B------:R-:W-:-:S03]  /*1960*/  MOV R9, R12 ;  /* 0x0000000c00097202 */ /* 0x000fc60000000f00 */
[--C-:B------:R-:W-:Y:S02]  /*1970*/  IMAD.MOV.U32 R10, RZ, RZ, R13.reuse ;  /* 0x000000ffff0a7224 */ /* 0x100fe400078e000d */
[----:B------:R-:W-:Y:S01]  /*1980*/  IMAD.MOV.U32 R14, RZ, RZ, R13 ;  /* 0x000000ffff0e7224 */ /* 0x000fe200078e000d */
[----:B--2---:R-:W-:Y:S01]  /*1990*/  DSETP.MIN.AND P1, P2, R68, R42, PT ;  /* 0x0000002a4400722a */ /* 0x004fe20003a20000 */
[----:B------:R-:W-:-:S05]  /*19a0*/  IMAD.MOV.U32 R4, RZ, RZ, R43 ;  /* 0x000000ffff047224 */ /* 0x000fca00078e002b */
[----:B------:R-:W-:Y:S02]  /*19b0*/  FSEL R5, R3, R4, P1 ;  /* 0x0000000403057208 */ /* 0x000fe40000800000 */
[----:B------:R-:W-:-:S04]  /*19c0*/  MOV R3, R42 ;  /* 0x0000002a00037202 */ /* 0x000fc80000000f00 */
[----:B------:R-:W-:Y:S02]  /*19d0*/  SEL R2, R2, R3, P1 ;  /* 0x0000000302027207 */ /* 0x000fe40000800000 */
[----:B------:R-:W-:-:S03]  /*19e0*/  @P2 LOP3.LUT R5, R4, 0x80000, RZ, 0xfc, !PT ;  /* 0x0008000004052812 */ /* 0x000fc600078efcff */
[----:B------:R-:W-:Y:S02]  /*19f0*/  IMAD.MOV.U32 R4, RZ, RZ, R2 ;  /* 0x000000ffff047224 */ /* 0x000fe400078e0002 */
[----:B------:R-:W-:-:S04]  /*1a00*/  IMAD.MOV.U32 R3, RZ, RZ, R5 ;  /* 0x000000ffff037224 */ /* 0x000fc800078e0005 */
        /* <DEDUP_REMOVED lines=38> */
[----:B------:R-:W-:-:S07]  /*1c70*/  MOV R4, 0x1c90 ;  /* 0x00001c9000047802 */ /* 0x000fce0000000f00 */
[----:B------:R-:W-:Y:S05]  /*1c80*/  CALL.REL.NOINC `($__internal_0_$__cuda_sm20_dsqrt_rn_f64_mediumpath_v1) ;  /* 0x0000010400447944 */ /* 0x000fea0003c00000 */
.L_x_54:
[----:B------:R-:W-:Y:S05]  /*1c90*/  BSYNC.RECONVERGENT B2 ;  /* 0x0000000000027941 */ /* 0x000fea0003800200 */
.L_x_53:
[----:B------:R-:W-:-:S08]  /*1ca0*/  DADD R2, R12, R2 ;  /* 0x000000000c027229 */ /* 0x000fd00000000002 */
[----:B------:R-:W-:-:S11]  /*1cb0*/  DMUL R4, R2, 0.5 ;  /* 0x3fe0000002047828 */ /* 0x000fd60000000000 */
.L_x_52:
[----:B------:R-:W-:Y:S05]  /*1cc0*/  BSYNC.RECONVERGENT B1 ;  /* 0x0000000000017941 */ /* 0x000fea0003800200 */
.L_x_51:
[----:B------:R-:W2:Y:S01]  /*1cd0*/  LDG.E.64 R40, desc[UR4][R76.64+0xa8] ;  /* 0x0000a8044c287981 */ /* 0x000ea2000c1e1b00 */
[----:B------:R-:W-:Y:S01]  /*1ce0*/  DSETP.GEU.AND P0, PT, R4, R62, PT ;  /* 0x0000003e0400722a */ /* 0x000fe20003f0e000 */
[----:B------:R-:W-:Y:S01]  /*1cf0*/  MOV R3, R50 ;  /* 0x0000003200037202 */ /* 0x000fe20000000f00 */
[----:B------:R-:W-:Y:S01]  /*1d00*/  IMAD.MOV.U32 R9, RZ, RZ, R51 ;  /* 0x000000ffff097224 */ /* 0x000fe200078e0033 */
[----:B------:R-:W-:Y:S11]  /*1d10*/  BSSY.RECONVERGENT B1, `(.L_x_55) ;  /* 0x0000042000017945 */ /* 0x000ff60003800200 */
[----:B------:R-:W-:Y:S01]  /*1d20*/  @!P0 IMAD.MOV.U32 R62, RZ, RZ, R4 ;  /* 0x000000ffff3e8224 */ /* 0x000fe200078e0004 */
[----:B------:R0:W-:Y:S01]  /*1d30*/  @!P0 STG.E.64 desc[UR4][R76.64+0x70], R4 ;  /* 0x000070044c008986 */ /* 0x0001e2000c101b04 */
[----:B------:R-:W-:-:S02]  /*1d40*/  @!P0 IMAD.MOV.U32 R63, RZ, RZ, R5 ;  /* 0x000000ffff3f8224 */ /* 0x000fc400078e0005 */
[----:B------:R-:W-:Y:S02]  /*1d50*/  IMAD.MOV.U32 R2, RZ, RZ, R62 ;  /* 0x000000ffff027224 */ /* 0x000fe400078e003e */
[----:B------:R-:W-:Y:S02]  /*1d60*/  IMAD.MOV.U32 R8, RZ, RZ, R63 ;  /* 0x000000ffff087224 */ /* 0x000fe400078e003f */
[----:B------:R-:W-:-:S06]  /*1d70*/  DSETP.MIN.AND P3, P4, R62, R50, PT ;  /* 0x000000323e00722a */ /* 0x000fcc0003c60000 */
[----:B------:R-:W-:Y:S01]  /*1d80*/  SEL R12, R2, R3, P3 ;  /* 0x00000003020c7207 */ /* 0x000fe20001800000 */
[----:B------:R-:W-:Y:S01]  /*1d90*/  IMAD.MOV.U32 R3, RZ, RZ, R61 ;  /* 0x000000ffff037224 */ /* 0x000fe200078e003d */
[----:B------:R-:W-:Y:S02]  /*1da0*/  MOV R2, R60 ;  /* 0x0000003c00027202 */ /* 0x000fe40000000f00 */
[----:B------:R-:W-:-:S04]  /*1db0*/  FSEL R13, R8, R9, P3 ;  /* 0x00000009080d7208 */ /* 0x000fc80001800000 */
[----:B------:R-:W-:Y:S01]  /*1dc0*/  @P4 LOP3.LUT R13, R9, 0x80000, RZ, 0xfc, !PT ;  /* 0x00080000090d4812 */ /* 0x000fe200078efcff */
[----:B------:R-:W-:-:S04]  /*1dd0*/  IMAD.MOV.U32 R9, RZ, RZ, R12 ;  /* 0x000000ffff097224 */ /* 0x000fc800078e000c */
[--C-:B------:R-:W-:Y:S02]  /*1de0*/  IMAD.MOV.U32 R10, RZ, RZ, R13.reuse ;  /* 0x000000ffff0a7224 */ /* 0x100fe400078e000d */
[----:B------:R-:W-:Y:S01]  /*1df0*/  IMAD.MOV.U32 R14, RZ, RZ, R13 ;  /* 0x000000ffff0e7224 */ /* 0x000fe200078e000d */
[----:B--2---:R-:W-:Y:S01]  /*1e00*/  DSETP.MIN.AND P1, P2, R60, R40, PT ;  /* 0x000000283c00722a */ /* 0x004fe20003a20000 */
[----:B------:R-:W-:-:S05]  /*1e10*/  IMAD.MOV.U32 R6, RZ, RZ, R41 ;  /* 0x000000ffff067224 */ /* 0x000fca00078e0029 */
[----:B------:R-:W-:Y:S01]  /*1e20*/  FSEL R7, R3, R6, P1 ;  /* 0x0000000603077208 */ /* 0x000fe20000800000 */
[----:B------:R-:W-:-:S05]  /*1e30*/  IMAD.MOV.U32 R3, RZ, RZ, R40 ;  /* 0x000000ffff037224 */ /* 0x000fca00078e0028 */
[----:B------:R-:W-:Y:S02]  /*1e40*/  SEL R2, R2, R3, P1 ;  /* 0x0000000302027207 */ /* 0x000fe40000800000 */
[----:B------:R-:W-:-:S03]  /*1e50*/  @P2 LOP3.LUT R7, R6, 0x80000, RZ, 0xfc, !PT ;  /* 0x0008000006072812 */ /* 0x000fc600078efcff */
[----:B------:R-:W-:Y:S01]  /*1e60*/  IMAD.MOV.U32 R6, RZ, RZ, R2 ;  /* 0x000000ffff067224 */ /* 0x000fe200078e0002 */
[----:B------:R-:W-:-:S04]  /*1e70*/  MOV R3, R7 ;  /* 0x0000000700037202 */ /* 0x000fc80000000f00 */
        /* <DEDUP_REMOVED lines=10> */
[----:B------:R-:W-:Y:S02]  /*1f20*/  @P2 LOP3.LUT R9, R10, 0x80000, RZ, 0xfc, !PT ;  /* 0x000800000a092812 */ /* 0x000fe400078efcff */
[----:B------:R-:W-:-:S06]  /*1f30*/  MOV R7, R11 ;  /* 0x0000000b00077202 */ /* 0x000fcc0000000f00 */
        /* <DEDUP_REMOVED lines=28> */
.L_x_58:
[----:B------:R-:W-:Y:S05]  /*2100*/  BSYNC.RECONVERGENT B2 ;  /* 0x0000000000027941 */ /* 0x000fea0003800200 */
.L_x_57:
[----:B------:R-:W-:-:S08]  /*2110*/  DADD R2, R12, R2 ;  /* 0x000000000c027229 */ /* 0x000fd00000000002 */
[----:B------:R-:W-:-:S11]  /*2120*/  DMUL R6, R2, 0.5 ;  /* 0x3fe0000002067828 */ /* 0x000fd60000000000 */
.L_x_56:
[----:B------:R-:W-:Y:S05]  /*2130*/  BSYNC.RECONVERGENT B1 ;  /* 0x0000000000017941 */ /* 0x000fea0003800200 */
.L_x_55:
[----:B------:R-:W2:Y:S04]  /*2140*/  LDG.E.64 R38, desc[UR4][R76.64+0xb0] ;  /* 0x0000b0044c267981 */ /* 0x000ea8000c1e1b00 */
[----:B------:R-:W3:Y:S01]  /*2150*/  LDG.E.64 R36, desc[UR4][R76.64+0x88] ;  /* 0x000088044c247981 */ /* 0x000ee2000c1e1b00 */
[----:B------:R-:W-:Y:S01]  /*2160*/  DSETP.GEU.AND P0, PT, R6, R56, PT ;  /* 0x000000380600722a */ /* 0x000fe20003f0e000 */
[----:B------:R-:W-:Y:S01]  /*2170*/  IMAD.MOV.U32 R2, RZ, RZ, R55 ;  /* 0x000000ffff027224 */ /* 0x000fe200078e0037 */
[----:B------:R-:W-:-:S12]  /*2180*/  BSSY.RECONVERGENT B1, `(.L_x_59) ;  /* 0x0000043000017945 */ /* 0x000fd80003800200 */
[----:B------:R-:W-:Y:S01]  /*2190*/  @!P0 IMAD.MOV.U32 R56, RZ, RZ, R6 ;  /* 0x000000ffff388224 */ /* 0x000fe200078e0006 */
[----:B------:R0:W-:Y:S01]  /*21a0*/  @!P0 STG.E.64 desc[UR4][R76.64+0x78], R6 ;  /* 0x000078064c008986 */ /* 0x0001e2000c101b04 */
[----:B------:R-:W-:Y:S01]  /*21b0*/  @!P0 IMAD.MOV.U32 R57, RZ, RZ, R7 ;  /* 0x000000ffff398224 */ /* 0x000fe200078e0007 */
[----:B--2---:R-:W-:Y:S01]  /*21c0*/  DSETP.MIN.AND P1, P2, R54, R38, PT ;  /* 0x000000263600722a */ /* 0x004fe20003a20000 */
[----:B------:R-:W-:Y:S01]  /*21d0*/  MOV R5, R39 ;  /* 0x0000002700057202 */ /* 0x000fe20000000f00 */
[----:B------:R-:W-:-:S03]  /*21e0*/  IMAD.MOV.U32 R3, RZ, RZ, R38 ;  /* 0x000000ffff037224 */ /* 0x000fc600078e0026 */
[----:B---3--:R-:W-:Y:S01]  /*21f0*/  DSETP.MIN.AND P3, P4, R56, R36, PT ;  /* 0x000000243800722a */ /* 0x008fe20003c60000 */
        /* <DEDUP_REMOVED lines=56> */
.L_x_62:
[----:B------:R-:W-:Y:S05]  /*2580*/  BSYNC.RECONVERGENT B2 ;  /* 0x0000000000027941 */ /* 0x000fea0003800200 */
.L_x_61:
[----:B------:R-:W-:-:S08]  /*2590*/  DADD R2, R12, R2 ;  /* 0x000000000c027229 */ /* 0x000fd00000000002 */
[----:B------:R-:W-:-:S11]  /*25a0*/  DMUL R4, R2, 0.5 ;  /* 0x3fe0000002047828 */ /* 0x000fd60000000000 */
.L_x_60:
[----:B------:R-:W-:Y:S05]  /*25b0*/  BSYNC.RECONVERGENT B1 ;  /* 0x0000000000017941 */ /* 0x000fea0003800200 */
.L_x_59:
        /* <DEDUP_REMOVED lines=68> */
.L_x_66:
[----:B------:R-:W-:Y:S05]  /*2a00*/  BSYNC.RECONVERGENT B2 ;  /* 0x0000000000027941 */ /* 0x000fea0003800200 */
.L_x_65:
[----:B------:R-:W-:-:S08]  /*2a10*/  DADD R2, R12, R2 ;  /* 0x000000000c027229 */ /* 0x000fd00000000002 */
[----:B------:R-:W-:-:S11]  /*2a20*/  DMUL R6, R2, 0.5 ;  /* 0x3fe0000002067828 */ /* 0x000fd60000000000 */
.L_x_64:
[----:B------:R-:W-:Y:S05]  /*2a30*/  BSYNC.RECONVERGENT B1 ;  /* 0x0000000000017941 */ /* 0x000fea0003800200 */
.L_x_63:
        /* <DEDUP_REMOVED lines=67> */
.L_x_70:
[----:B------:R-:W-:Y:S05]  /*2e70*/  BSYNC.RECONVERGENT B2 ;  /* 0x0000000000027941 */ /* 0x000fea0003800200 */
.L_x_69:
[----:B------:R-:W-:-:S08]  /*2e80*/  DADD R2, R12, R2 ;  /* 0x000000000c027229 */ /* 0x000fd00000000002 */
[----:B------:R-:W-:-:S11]  /*2e90*/  DMUL R4, R2, 0.5 ;  /* 0x3fe0000002047828 */ /* 0x000fd60000000000 */
.L_x_68:
[----:B------:R-:W-:Y:S05]  /*2ea0*/  BSYNC.RECONVERGENT B1 ;  /* 0x0000000000017941 */ /* 0x000fea0003800200 */
.L_x_67:
        /* <DEDUP_REMOVED lines=67> */
.L_x_74:
[----:B------:R-:W-:Y:S05]  /*32e0*/  BSYNC.RECONVERGENT B2 ;  /* 0x0000000000027941 */ /* 0x000fea0003800200 */
.L_x_73:
[----:B------:R-:W-:-:S08]  /*32f0*/  DADD R2, R12, R2 ;  /* 0x000000000c027229 */ /* 0x000fd00000000002 */
[----:B------:R-:W-:-:S11]  /*3300*/  DMUL R6, R2, 0.5 ;  /* 0x3fe0000002067828 */ /* 0x000fd60000000000 */
.L_x_72:
[----:B------:R-:W-:Y:S05]  /*3310*/  BSYNC.RECONVERGENT B1 ;  /* 0x0000000000017941 */ /* 0x000fea0003800200 */
.L_x_71:
        /* <DEDUP_REMOVED lines=68> */
.L_x_78:
[----:B------:R-:W-:Y:S05]  /*3760*/  BSYNC.RECONVERGENT B2 ;  /* 0x0000000000027941 */ /* 0x000fea0003800200 */
.L_x_77:
[----:B------:R-:W-:-:S08]  /*3770*/  DADD R2, R12, R2 ;  /* 0x000000000c027229 */ /* 0x000fd00000000002 */
[----:B------:R-:W-:-:S11]  /*3780*/  DMUL R4, R2, 0.5 ;  /* 0x3fe0000002047828 */ /* 0x000fd60000000000 */
.L_x_76:
[----:B------:R-:W-:Y:S05]  /*3790*/  BSYNC.RECONVERGENT B1 ;  /* 0x0000000000017941 */ /* 0x000fea0003800200 */
.L_x_75:
[----:B------:R-:W2:Y:S04]  /*37a0*/  LDG.E.64 R22, desc[UR4][R76.64+0xf8] ;  /* 0x0000f8044c167981 */ /* 0x000ea8000c1e1b00 */
[----:B------:R-:W3:Y:S01]  /*37b0*/  LDG.E.64 R20, desc[UR4][R76.64+0xc0] ;  /* 0x0000c0044c147981 */ /* 0x000ee2000c1e1b00 */
[----:B------:R-:W-:Y:S01]  /*37c0*/  MOV R2, R46 ;  /* 0x0000002e00027202 */ /* 0x000fe20000000f00 */
[----:B------:R-:W-:Y:S01]  /*37d0*/  IMAD.MOV.U32 R3, RZ, RZ, R47 ;  /* 0x000000ffff037224 */ /* 0x000fe200078e002f */
[----:B------:R-:W-:Y:S01]  /*37e0*/  BSSY.RECONVERGENT B1, `(.L_x_79) ;  /* 0x0000042000017945 */ /* 0x000fe20003800200 */
[----:B--2---:R-:W-:Y:S01]  /*37f0*/  DSETP.MIN.AND P0, P1, R46, R22, PT ;  /* 0x000000162e00722a */ /* 0x004fe20003900000 */
[----:B------:R-:W-:Y:S02]  /*3800*/  IMAD.MOV.U32 R7, RZ, RZ, R22 ;  /* 0x000000ffff077224 */ /* 0x000fe400078e0016 */
[----:B------:R-:W-:Y:S01]  /*3810*/  IMAD.MOV.U32 R6, RZ, RZ, R23 ;  /* 0x000000ffff067224 */ /* 0x000fe200078e0017 */
[----:B---3--:R-:W-:Y:S01]  /*3820*/  DSETP.MIN.AND P2, P3, R30, R20, PT ;  /* 0x000000141e00722a */ /* 0x008fe20003b40000 */
[----:B------:R-:W-:Y:S01]  /*3830*/  IMAD.MOV.U32 R8, RZ, RZ, R21 ;  /* 0x000000ffff087224 */ /* 0x000fe200078e0015 */
[----:B------:R-:W-:-:S02]  /*3840*/  SEL R2, R2, R7, P0 ;  /* 0x0000000702027207 */ /* 0x000fc40000000000 */
[----:B------:R-:W-:Y:S02]  /*3850*/  MOV R7, R31 ;  /* 0x0000001f00077202 */ /* 0x000fe40000000f00 */
[----:B------:R-:W-:Y:S02]  /*3860*/  FSEL R3, R3, R6, P0 ;  /* 0x0000000603037208 */ /* 0x000fe40000000000 */
[----:B------:R-:W-:Y:S01]  /*3870*/  FSEL R13, R7, R8, P2 ;  /* 0x00000008070d7208 */ /* 0x000fe20001000000 */
[----:B------:R-:W-:Y:S01]  /*3880*/  IMAD.MOV.U32 R7, RZ, RZ, R20 ;  /* 0x000000ffff077224 */ /* 0x000fe200078e0014 */
[----:B------:R-:W-:Y:S01]  /*3890*/  @P1 LOP3.LUT R3, R6, 0x80000, RZ, 0xfc, !PT ;  /* 0x0008000006031812 */ /* 0x000fe200078efcff */
[----:B------:R-:W-:-:S03]  /*38a0*/  IMAD.MOV.U32 R6, RZ, RZ, R30 ;  /* 0x000000ffff067224 */ /* 0x000fc600078e001e */
[----:B------:R-:W-:Y:S01]  /*38b0*/  @P3 LOP3.LUT R13, R8, 0x80000, RZ, 0xfc, !PT ;  /* 0x00080000080d3812 */ /* 0x000fe200078efcff */
[--C-:B------:R-:W-:Y:S01]  /*38c0*/  IMAD.MOV.U32 R11, RZ, RZ, R3.reuse ;  /* 0x000000ffff0b7224 */ /* 0x100fe200078e0003 */
        /* <DEDUP_REMOVED lines=15> */
[----:B------:R-:W-:Y:S01]  /*39c0*/  @P1 LOP3.LUT R9, R10, 0x80000, RZ, 0xfc, !PT ;  /* 0x000800000a091812 */ /* 0x000fe200078efcff */
[----:B------:R-:W-:-:S06]  /*39d0*/  IMAD.MOV.U32 R7, RZ, RZ, R11 ;  /* 0x000000ffff077224 */ /* 0x000fcc00078e000b */
[----:B------:R-:W-:Y:S01]  /*39e0*/  DADD R80, -R8, R6 ;  /* 0x0000000008507229 */ /* 0x000fe20000000106 */
[----:B------:R0:W-:Y:S01]  /*39f0*/  @!P0 STG.E.64 desc[UR4][R76.64+0xb0], R4 ;  /* 0x0000b0044c008986 */ /* 0x0001e2000c101b04 */
[----:B------:R-:W-:Y:S01]  /*3a00*/  @!P0 MOV R38, R4 ;  /* 0x0000000400268202 */ /* 0x000fe20000000f00 */
[----:B------:R-:W-:-:S05]  /*3a10*/  @!P0 IMAD.MOV.U32 R39, RZ, RZ, R5 ;  /* 0x000000ffff278224 */ /* 0x000fca00078e0005 */
        /* <DEDUP_REMOVED lines=27> */
.L_x_82:
[----:B------:R-:W-:Y:S05]  /*3bd0*/  BSYNC.RECONVERGENT B2 ;  /* 0x0000000000027941 */ /* 0x000fea0003800200 */
.L_x_81:
[----:B------:R-:W-:-:S08]  /*3be0*/  DADD R2, R12, R2 ;  /* 0x000000000c027229 */ /* 0x000fd00000000002 */
[----:B------:R-:W-:-:S11]  /*3bf0*/  DMUL R6, R2, 0.5 ;  /* 0x3fe0000002067828 */ /* 0x000fd60000000000 */
.L_x_80:
[----:B------:R-:W-:Y:S05]  /*3c00*/  BSYNC.RECONVERGENT B1 ;  /* 0x0000000000017941 */ /* 0x000fea0003800200 */
.L_x_79:
[----:B------:R-:W2:Y:S01]  /*3c10*/  LDG.E.64 R18, desc[UR4][R76.64+0x100] ;  /* 0x000100044c127981 */ /* 0x000ea2000c1e1b00 */
[----:B------:R-:W-:Y:S01]  /*3c20*/  DSETP.GEU.AND P0, PT, R6, R34, PT ;  /* 0x000000220600722a */ /* 0x000fe20003f0e000 */
[----:B------:R-:W-:Y:S01]  /*3c30*/  IMAD.MOV.U32 R4, RZ, RZ, R43 ;  /* 0x000000ffff047224 */ /* 0x000fe200078e002b */
[----:B------:R-:W-:Y:S01]  /*3c40*/  MOV R3, R28 ;  /* 0x0000001c00037202 */ /* 0x000fe20000000f00 */
[----:B------:R-:W-:Y:S01]  /*3c50*/  IMAD.MOV.U32 R9, RZ, RZ, R29 ;  /* 0x000000ffff097224 */ /* 0x000fe200078e001d */
[----:B------:R-:W-:Y:S10]  /*3c60*/  BSSY.RECONVERGENT B1, `(.L_x_83) ;  /* 0x0000041000017945 */ /* 0x000ff40003800200 */
[----:B------:R-:W-:Y:S01]  /*3c70*/  @!P0 IMAD.MOV.U32 R34, RZ, RZ, R6 ;  /* 0x000000ffff228224 */ /* 0x000fe200078e0006 */
[----:B------:R0:W-:Y:S01]  /*3c80*/  @!P0 STG.E.64 desc[UR4][R76.64+0xc8], R6 ;  /* 0x0000c8064c008986 */ /* 0x0001e2000c101b04 */
[----:B------:R-:W-:-:S02]  /*3c90*/  @!P0 IMAD.MOV.U32 R35, RZ, RZ, R7 ;  /* 0x000000ffff238224 */ /* 0x000fc400078e0007 */
[----:B------:R-:W-:Y:S02]  /*3ca0*/  IMAD.MOV.U32 R2, RZ, RZ, R34 ;  /* 0x000000ffff027224 */ /* 0x000fe400078e0022 */
[----:B------:R-:W-:Y:S02]  /*3cb0*/  IMAD.MOV.U32 R8, RZ, RZ, R35 ;  /* 0x000000ffff087224 */ /* 0x000fe400078e0023 */
[----:B------:R-:W-:-:S06]  /*3cc0*/  DSETP.MIN.AND P3, P4, R34, R28, PT ;  /* 0x0000001c2200722a */ /* 0x000fcc0003c60000 */
[----:B------:R-:W-:Y:S02]  /*3cd0*/  SEL R2, R2, R3, P3 ;  /* 0x0000000302027207 */ /* 0x000fe40001800000 */
[----:B------:R-:W-:Y:S02]  /*3ce0*/  MOV R3, R42 ;  /* 0x0000002a00037202 */ /* 0x000fe40000000f00 */
[----:B------:R-:W-:-:S04]  /*3cf0*/  FSEL R11, R8, R9, P3 ;  /* 0x00000009080b7208 */ /* 0x000fc80001800000 */
[----:B------:R-:W-:Y:S01]  /*3d00*/  @P4 LOP3.LUT R11, R9, 0x80000, RZ, 0xfc, !PT ;  /* 0x00080000090b4812 */ /* 0x000fe200078efcff */
[----:B------:R-:W-:Y:S01]  /*3d10*/  IMAD.MOV.U32 R9, RZ, RZ, R2 ;  /* 0x000000ffff097224 */ /* 0x000fe200078e0002 */
[----:B--2---:R-:W-:Y:S01]  /*3d20*/  DSETP.MIN.AND P1, P2, R42, R18, PT ;  /* 0x000000122a00722a */ /* 0x004fe20003a20000 */
[----:B------:R-:W-:-:S05]  /*3d30*/  IMAD.MOV.U32 R5, RZ, RZ, R19 ;  /* 0x000000ffff057224 */ /* 0x000fca00078e0013 */
[----:B------:R-:W-:Y:S01]  /*3d40*/  FSEL R13, R4, R5, P1 ;  /* 0x00000005040d7208 */ /* 0x000fe20000800000 */
[----:B------:R-:W-:-:S05]  /*3d50*/  IMAD.MOV.U32 R4, RZ, RZ, R18 ;  /* 0x000000ffff047224 */ /* 0x000fca00078e0012 */
[----:B------:R-:W-:Y:S02]  /*3d60*/  SEL R12, R3, R4, P1 ;  /* 0x00000004030c7207 */ /* 0x000fe40000800000 */
[----:B------:R-:W-:Y:S02]  /*3d70*/  @P2 LOP3.LUT R13, R5, 0x80000, RZ, 0xfc, !PT ;  /* 0x00080000050d2812 */ /* 0x000fe400078efcff */
[----:B------:R-:W-:Y:S01]  /*3d80*/  MOV R3, R11 ;  /* 0x0000000b00037202 */ /* 0x000fe20000000f00 */
[----:B------:R-:W-:Y:S01]  /*3d90*/  IMAD.MOV.U32 R4, RZ, RZ, R12 ;  /* 0x000000ffff047224 */ /* 0x000fe200078e000c */
[----:B------:R-:W-:Y:S01]  /*3da0*/  MOV R11, R13 ;  /* 0x0000000d000b7202 */ /* 0x000fe20000000f00 */
        /* <DEDUP_REMOVED lines=41> */
.L_x_86:
[----:B------:R-:W-:Y:S05]  /*4040*/  BSYNC.RECONVERGENT B2 ;  /* 0x0000000000027941 */ /* 0x000fea0003800200 */
.L_x_85:
[----:B------:R-:W-:-:S08]  /*4050*/  DADD R2, R12, R2 ;  /* 0x000000000c027229 */ /* 0x000fd00000000002 */
[----:B------:R-:W-:-:S11]  /*4060*/  DMUL R4, R2, 0.5 ;  /* 0x3fe0000002047828 */ /* 0x000fd60000000000 */
.L_x_84:
[----:B------:R-:W-:Y:S05]  /*4070*/  BSYNC.RECONVERGENT B1 ;  /* 0x0000000000017941 */ /* 0x000fea0003800200 */
.L_x_83:
        /* <DEDUP_REMOVED lines=14> */
[----:B------:R-:W-:-:S06]  /*4160*/  FSEL R11, R8, R9, P3 ;  /* 0x00000009080b7208 */ /* 0x000fcc0001800000 */
[----:B------:R-:W-:Y:S01]  /*4170*/  @P4 LOP3.LUT R11, R9, 0x80000, RZ, 0xfc, !PT ;  /* 0x00080000090b4812 */ /* 0x000fe200078efcff */
[----:B------:R-:W-:Y:S01]  /*4180*/  IMAD.MOV.U32 R9, RZ, RZ, R2 ;  /* 0x000000ffff097224 */ /* 0x000fe200078e0002 */
[----:B--2---:R-:W-:Y:S01]  /*4190*/  DSETP.MIN.AND P1, P2, R40, R16, PT ;  /* 0x000000102800722a */ /* 0x004fe20003a20000 */
[----:B------:R-:W-:-:S05]  /*41a0*/  MOV R7, R17 ;  /* 0x0000001100077202 */ /* 0x000fca0000000f00 */
[----:B------:R-:W-:Y:S01]  /*41b0*/  FSEL R13, R6, R7, P1 ;  /* 0x00000007060d7208 */ /* 0x000fe20000800000 */
[----:B------:R-:W-:-:S05]  /*41c0*/  IMAD.MOV.U32 R6, RZ, RZ, R16 ;  /* 0x000000ffff067224 */ /* 0x000fca00078e0010 */
[----:B------:R-:W-:Y:S01]  /*41d0*/  SEL R12, R3, R6, P1 ;  /* 0x00000006030c7207 */ /* 0x000fe20000800000 */
[----:B------:R-:W-:Y:S01]  /*41e0*/  IMAD.MOV.U32 R3, RZ, RZ, R11 ;  /* 0x000000ffff037224 */ /* 0x000fe200078e000b */
[----:B------:R-:W-:-:S03]  /*41f0*/  @P2 LOP3.LUT R13, R7, 0x80000, RZ, 0xfc, !PT ;  /* 0x00080000070d2812 */ /* 0x000fc600078efcff */
[----:B------:R-:W-:Y:S01]  /*4200*/  IMAD.MOV.U32 R6, RZ, RZ, R12 ;  /* 0x000000ffff067224 */ /* 0x000fe200078e000c */
[----:B------:R-:W-:Y:S01]  /*4210*/  MOV R7, R13 ;  /* 0x0000000d00077202 */ /* 0x000fe20000000f00 */
[----:B------:R-:W-:Y:S01]  /*4220*/  IMAD.MOV.U32 R11, RZ, RZ, R13 ;  /* 0x000000ffff0b7224 */ /* 0x000fe200078e000d */
[C-C-:B------:R-:W-:Y:S01]  /*4230*/  DSETP.MAX.AND P3, P4, R12.reuse, R2.reuse, PT ;  /* 0x000000020c00722a */ /* 0x140fe20003c6f000 */
[----:B------:R-:W-:Y:S01]  /*4240*/  MOV R10, R3 ;  /* 0x00000003000a7202 */ /* 0x000fe20000000f00 */
[----:B------:R-:W-:Y:S01]  /*4250*/  DSETP.MIN.AND P1, P2, R12, R2, PT ;  /* 0x000000020c00722a */ /* 0x000fe20003a20000 */
[----:B------:R-:W-:-:S05]  /*4260*/  IMAD.MOV.U32 R14, RZ, RZ, R3 ;  /* 0x000000ffff0e7224 */ /* 0x000fca00078e0003 */
[----:B------:R-:W-:Y:S02]  /*4270*/  SEL R8, R6, R9, P1 ;  /* 0x0000000906087207 */ /* 0x000fe40000800000 */
[----:B------:R-:W-:Y:S01]  /*4280*/  FSEL R9, R7, R10, P1 ;  /* 0x0000000a07097208 */ /* 0x000fe20000800000 */
[----:B------:R-:W-:Y:S01]  /*4290*/  IMAD.MOV.U32 R7, RZ, RZ, R2 ;  /* 0x000000ffff077224 */ /* 0x000fe200078e0002 */
[----:B------:R-:W-:Y:S02]  /*42a0*/  FSEL R11, R11, R14, P3 ;  /* 0x0000000e0b0b7208 */ /* 0x000fe40001800000 */
        /* <DEDUP_REMOVED lines=10> */
[----:B------:R-:W-:Y:S01]  /*4350*/  IMAD.MOV.U32 R6, RZ, RZ, 0x0 ;  /* 0x00000000ff067424 */ /* 0x000fe200078e00ff */
[----:B------:R-:W-:Y:S01]  /*4360*/  DADD R12, R12, R2 ;  /* 0x000000000c0c7229 */ /* 0x000fe20000000002 */
[----:B------:R-:W-:Y:S02]  /*4370*/  IMAD.MOV.U32 R7, RZ, RZ, 0x3fd80000 ;  /* 0x3fd80000ff077424 */ /* 0x000fe400078e00ff */
        /* <DEDUP_REMOVED lines=19> */
.L_x_90:
[----:B------:R-:W-:Y:S05]  /*44b0*/  BSYNC.RECONVERGENT B2 ;  /* 0x0000000000027941 */ /* 0x000fea0003800200 */
.L_x_89:
[----:B------:R-:W-:-:S08]  /*44c0*/  DADD R2, R12, R2 ;  /* 0x000000000c027229 */ /* 0x000fd00000000002 */
[----:B------:R-:W-:-:S11]  /*44d0*/  DMUL R8, R2, 0.5 ;  /* 0x3fe0000002087828 */ /* 0x000fd60000000000 */
.L_x_88:
[----:B------:R-:W-:Y:S05]  /*44e0*/  BSYNC.RECONVERGENT B1 ;  /* 0x0000000000017941 */ /* 0x000fea0003800200 */
.L_x_87:
[----:B------:R-:W2:Y:S04]  /*44f0*/  LDG.E.64 R14, desc[UR4][R76.64+0x110] ;  /* 0x000110044c0e7981 */ /* 0x000ea8000c1e1b00 */
[----:B------:R-:W3:Y:S01]  /*4500*/  LDG.E.64 R12, desc[UR4][R76.64+0xe8] ;  /* 0x0000e8044c0c7981 */ /* 0x000ee2000c1e1b00 */
[----:B------:R-:W-:Y:S01]  /*4510*/  DSETP.GEU.AND P0, PT, R8, R28, PT ;  /* 0x0000001c0800722a */ /* 0x000fe20003f0e000 */
[----:B------:R-:W-:Y:S01]  /*4520*/  IMAD.MOV.U32 R2, RZ, RZ, R39 ;  /* 0x000000ffff027224 */ /* 0x000fe200078e0027 */
[----:B------:R-:W-:-:S12]  /*4530*/  BSSY.RECONVERGENT B1, `(.L_x_91) ;  /* 0x0000044000017945 */ /* 0x000fd80003800200 */
[----:B------:R-:W-:Y:S01]  /*4540*/  @!P0 MOV R28, R8 ;  /* 0x00000008001c8202 */ /* 0x000fe20000000f00 */
[----:B------:R-:W-:Y:S01]  /*4550*/  @!P0 IMAD.MOV.U32 R29, RZ, RZ, R9 ;  /* 0x000000ffff1d8224 */ /* 0x000fe200078e0009 */
[----:B------:R0:W-:Y:S01]  /*4560*/  @!P0 STG.E.64 desc[UR4][R76.64+0xd8], R8 ;  /* 0x0000d8084c008986 */ /* 0x0001e2000c101b04 */
[----:B--2---:R-:W-:Y:S01]  /*4570*/  DSETP.MIN.AND P1, P2, R38, R14, PT ;  /* 0x0000000e2600722a */ /* 0x004fe20003a20000 */
[----:B------:R-:W-:Y:S02]  /*4580*/  IMAD.MOV.U32 R5, RZ, RZ, R15 ;  /* 0x000000ffff057224 */ /* 0x000fe400078e000f */
[----:B------:R-:W-:Y:S01]  /*4590*/  IMAD.MOV.U32 R3, RZ, RZ, R14 ;  /* 0x000000ffff037224 */ /* 0x000fe200078e000e */
[----:B---3--:R-:W-:Y:S02]  /*45a0*/  DSETP.MIN.AND P3, P4, R28, R12, PT ;  /* 0x0000000c1c00722a */ /* 0x008fe40003c60000 */
[----:B------:R-:W-:Y:S02]  /*45b0*/  FSEL R79, R2, R5, P1 ;  /* 0x00000005024f7208 */ /* 0x000fe40000800000 */
[----:B------:R-:W-:-:S04]  /*45c0*/  MOV R2, R38 ;  /* 0x0000002600027202 */ /* 0x000fc80000000f00 */
[----:B------:R-:W-:Y:S01]  /*45d0*/  SEL R78, R2, R3, P1 ;  /* 0x00000003024e7207 */ /* 0x000fe20000800000 */
[----:B------:R-:W-:Y:S01]  /*45e0*/  IMAD.MOV.U32 R2, RZ, RZ, R29 ;  /* 0x000000ffff027224 */ /* 0x000fe200078e001d */
[----:B------:R-:W-:Y:S01]  /*45f0*/  @P2 LOP3.LUT R79, R5, 0x80000, RZ, 0xfc, !PT ;  /* 0x00080000054f2812 */ /* 0x000fe200078efcff */
[----:B------:R-:W-:Y:S01]  /*4600*/  IMAD.MOV.U32 R5, RZ, RZ, R13 ;  /* 0x000000ffff057224 */ /* 0x000fe200078e000d */
[----:B------:R-:W-:Y:S01]  /*4610*/  MOV R3, R12 ;  /* 0x0000000c00037202 */ /* 0x000fe20000000f00 */
[----:B------:R-:W-:-:S03]  /*4620*/  IMAD.MOV.U32 R4, RZ, RZ, R78 ;  /* 0x000000ffff047224 */ /* 0x000fc600078e004e */
        /* <DEDUP_REMOVED lines=9> */
[C-C-:B------:R-:W-:Y:S02]  /*46c0*/  DSETP.MIN.AND P1, P2, R78.reuse, R6.reuse, PT ;  /* 0x000000064e00722a */ /* 0x140fe40003a20000 */
[----:B------:R-:W-:-:S04]  /*46d0*/  DSETP.MAX.AND P3, P4, R78, R6, PT ;  /* 0x000000064e00722a */ /* 0x000fc80003c6f000 */
[----:B------:R-:W-:Y:S01]  /*46e0*/  SEL R2, R2, R5, P1 ;  /* 0x0000000502027207 */ /* 0x000fe20000800000 */
[----:B------:R-:W-:Y:S01]  /*46f0*/  IMAD.MOV.U32 R5, RZ, RZ, R79 ;  /* 0x000000ffff057224 */ /* 0x000fe200078e004f */
[----:B------:R-:W-:-:S04]  /*4700*/  FSEL R3, R3, R10, P1 ;  /* 0x0000000a03037208 */ /* 0x000fc80000800000 */
[----:B------:R-:W-:Y:S01]  /*4710*/  FSEL R11, R5, R80, P3 ;  /* 0x00000050050b7208 */ /* 0x000fe20001800000 */
[----:B------:R-:W-:Y:S01]  /*4720*/  IMAD.MOV.U32 R5, RZ, RZ, R6 ;  /* 0x000000ffff057224 */ /* 0x000fe200078e0006 */
[----:B------:R-:W-:Y:S02]  /*4730*/  @P2 LOP3.LUT R3, R10, 0x80000, RZ, 0xfc, !PT ;  /* 0x000800000a032812 */ /* 0x000fe400078efcff */
[----:B------:R-:W-:Y:S02]  /*4740*/  @P4 LOP3.LUT R11, R80, 0x80000, RZ, 0xfc, !PT ;  /* 0x00080000500b4812 */ /* 0x000fe400078efcff */
[----:B------:R-:W-:-:S03]  /*4750*/  SEL R4, R4, R5, P3 ;  /* 0x0000000504047207 */ /* 0x000fc60001800000 */
        /* <DEDUP_REMOVED lines=26> */
[----:B------:R-:W-:-:S07]  /*4900*/  MOV R4, 0x4920 ;  /* 0x0000492000047802 */ /* 0x000fce0000000f00 */
[----:B------:R-:W-:Y:S05]  /*4910*/  CALL.REL.NOINC `($__internal_0_$__cuda_sm20_dsqrt_rn_f64_mediumpath_v1) ;  /* 0x000000d800207944 */ /* 0x000fea0003c00000 */
[----:B------:R-:W-:Y:S02]  /*4920*/  IMAD.MOV.U32 R6, RZ, RZ, R2 ;  /* 0x000000ffff067224 */ /* 0x000fe400078e0002 */
[----:B------:R-:W-:-:S07]  /*4930*/  IMAD.MOV.U32 R7, RZ, RZ, R3 ;  /* 0x000000ffff077224 */ /* 0x000fce00078e0003 */
.L_x_94:
[----:B------:R-:W-:Y:S05]  /*4940*/  BSYNC.RECONVERGENT B2 ;  /* 0x0000000000027941 */ /* 0x000fea0003800200 */
.L_x_93:
[----:B------:R-:W-:-:S08]  /*4950*/  DADD R6, R78, R6 ;  /* 0x000000004e067229 */ /* 0x000fd00000000006 */
[----:B------:R-:W-:-:S11]  /*4960*/  DMUL R2, R6, 0.5 ;  /* 0x3fe0000006027828 */ /* 0x000fd60000000000 */
.L_x_92:
[----:B------:R-:W-:Y:S05]  /*4970*/  BSYNC.RECONVERGENT B1 ;  /* 0x0000000000017941 */ /* 0x000fea0003800200 */
.L_x_91:
[----:B------:R-:W-:Y:S01]  /*4980*/  DSETP.MIN.AND P0, P1, R74, R72, PT ;  /* 0x000000484a00722a */ /* 0x000fe20003900000 */
[----:B------:R-:W-:Y:S01]  /*4990*/  IMAD.MOV.U32 R7, RZ, RZ, R72 ;  /* 0x000000ffff077224 */ /* 0x000fe200078e0048 */
[----:B------:R-:W-:Y:S01]  /*49a0*/  MOV R4, R74 ;  /* 0x0000004a00047202 */ /* 0x000fe20000000f00 */
[----:B------:R-:W-:Y:S01]  /*49b0*/  DSETP.MIN.AND P2, P3, R70, R68, PT ;  /* 0x000000444600722a */ /* 0x000fe20003b40000 */
[----:B------:R-:W-:Y:S01]  /*49c0*/  IMAD.MOV.U32 R5, RZ, RZ, R75 ;  /* 0x000000ffff057224 */ /* 0x000fe200078e004b */
[----:B------:R-:W-:Y:S01]  /*49d0*/  MOV R6, R70 ;  /* 0x0000004600067202 */ /* 0x000fe20000000f00 */
[----:B------:R-:W-:Y:S01]  /*49e0*/  IMAD.MOV.U32 R8, RZ, RZ, R69 ;  /* 0x000000ffff087224 */ /* 0x000fe200078e0045 */
[----:B------:R-:W-:Y:S01]  /*49f0*/  SEL R78, R4, R7, P0 ;  /* 0x00000007044e7207 */ /* 0x000fe20000000000 */
[----:B------:R-:W-:Y:S01]  /*4a00*/  IMAD.MOV.U32 R4, RZ, RZ, R73 ;  /* 0x000000ffff047224 */ /* 0x000fe200078e0049 */
[----:B------:R-:W-:Y:S01]  /*4a10*/  BSSY.RECONVERGENT B1, `(.L_x_95) ;  /* 0x000003d000017945 */ /* 0x000fe20003800200 */
[----:B------:R-:W-:-:S03]  /*4a20*/  IMAD.MOV.U32 R7, RZ, RZ, R71 ;  /* 0x000000ffff077224 */ /* 0x000fc600078e0047 */
[----:B------:R-:W-:Y:S01]  /*4a30*/  FSEL R79, R5, R4, P0 ;  /* 0x00000004054f7208 */ /* 0x000fe20000000000 */
[----:B------:R-:W-:Y:S01]  /*4a40*/  IMAD.MOV.U32 R5, RZ, RZ, R68 ;  /* 0x000000ffff057224 */ /* 0x000fe200078e0044 */
[----:B------:R-:W-:Y:S02]  /*4a50*/  FSEL R7, R7, R8, P2 ;  /* 0x0000000807077208 */ /* 0x000fe40001000000 */
[----:B------:R-:W-:Y:S02]  /*4a60*/  @P1 LOP3.LUT R79, R4, 0x80000, RZ, 0xfc, !PT ;  /* 0x00080000044f1812 */ /* 0x000fe400078efcff */
[----:B------:R-:W-:Y:S02]  /*4a70*/  SEL R6, R6, R5, P2 ;  /* 0x0000000506067207 */ /* 0x000fe40001000000 */
[----:B------:R-:W-:Y:S01]  /*4a80*/  @P3 LOP3.LUT R7, R8, 0x80000, RZ, 0xfc, !PT ;  /* 0x0008000008073812 */ /* 0x000fe200078efcff */
[----:B------:R-:W-:Y:S01]  /*4a90*/  IMAD.MOV.U32 R5, RZ, RZ, R79 ;  /* 0x000000ffff057224 */ /* 0x000fe200078e004f */
[-C--:B------:R-:W-:Y:S01]  /*4aa0*/  MOV R4, R78.reuse ;  /* 0x0000004e00047202 */ /* 0x080fe20000000f00 */
[----:B------:R-:W-:Y:S01]  /*4ab0*/  IMAD.MOV.U32 R9, RZ, RZ, R6 ;  /* 0x000000ffff097224 */ /* 0x000fe200078e0006 */
[----:B------:R-:W-:Y:S01]  /*4ac0*/  MOV R8, R78 ;  /* 0x0000004e00087202 */ /* 0x000fe20000000f00 */
[--C-:B------:R-:W-:Y:S01]  /*4ad0*/  IMAD.MOV.U32 R80, RZ, RZ, R7.reuse ;  /* 0x000000ffff507224 */ /* 0x100fe200078e0007 */
[C-C-:B------:R-:W-:Y:S01]  /*4ae0*/  DSETP.MIN.AND P0, P1, R78.reuse, R6.reuse, PT ;  /* 0x000000064e00722a */ /* 0x140fe20003900000 */
[----:B------:R-:W-:Y:S01]  /*4af0*/  IMAD.MOV.U32 R10, RZ, RZ, R7 ;  /* 0x000000ffff0a7224 */ /* 0x000fe200078e0007 */
[----:B------:R-:W-:-:S04]  /*4b00*/  DSETP.MAX.AND P2, P3, R78, R6, PT ;  /* 0x000000064e00722a */ /* 0x000fc80003b4f000 */
[----:B------:R-:W-:Y:S01]  /*4b10*/  SEL R4, R4, R9, P0 ;  /* 0x0000000904047207 */ /* 0x000fe20000000000 */
[----:B------:R-:W-:Y:S01]  /*4b20*/  IMAD.MOV.U32 R9, RZ, RZ, R79 ;  /* 0x000000ffff097224 */ /* 0x000fe200078e004f */
[----:B------:R-:W-:Y:S01]  /*4b30*/  FSEL R5, R5, R10, P0 ;  /* 0x0000000a05057208 */ /* 0x000fe20000000000 */
[----:B------:R-:W-:-:S03]  /*4b40*/  DSETP.GEU.AND P0, PT, R2, R26, PT ;  /* 0x0000001a0200722a */ /* 0x000fc60003f0e000 */
[----:B------:R-:W-:Y:S01]  /*4b50*/  FSEL R11, R9, R80, P2 ;  /* 0x00000050090b7208 */ /* 0x000fe20001000000 */
[----:B------:R-:W-:Y:S01]  /*4b60*/  IMAD.MOV.U32 R9, RZ, RZ, R6 ;  /* 0x000000ffff097224 */ /* 0x000fe200078e0006 */
[----:B------:R-:W-:Y:S02]  /*4b70*/  @P1 LOP3.LUT R5, R10, 0x80000, RZ, 0xfc, !PT ;  /* 0x000800000a051812 */ /* 0x000fe400078efcff */
[----:B------:R-:W-:Y:S02]  /*4b80*/  @P3 LOP3.LUT R11, R80, 0x80000, RZ, 0xfc, !PT ;  /* 0x00080000500b3812 */ /* 0x000fe400078efcff */
[----:B------:R-:W-:Y:S02]  /*4b90*/  SEL R8, R8, R9, P2 ;  /* 0x0000000908087207 */ /* 0x000fe40001000000 */
[----:B------:R-:W-:-:S03]  /*4ba0*/  MOV R9, R11 ;  /* 0x0000000b00097202 */ /* 0x000fc60000000f00 */
[----:B------:R0:W-:Y:S01]  /*4bb0*/  @!P0 STG.E.64 desc[UR4][R76.64+0xe0], R2 ;  /* 0x0000e0024c008986 */ /* 0x0001e2000c101b04 */
[----:B------:R-:W-:Y:S02]  /*4bc0*/  @!P0 IMAD.MOV.U32 R26, RZ, RZ, R2 ;  /* 0x000000ffff1a8224 */ /* 0x000fe400078e0002 */
[----:B------:R-:W-:Y:S01]  /*4bd0*/  DADD R8, -R4, R8 ;  /* 0x0000000004087229 */ /* 0x000fe20000000108 */
[----:B------:R-:W-:-:S07]  /*4be0*/  @!P0 IMAD.MOV.U32 R27, RZ, RZ, R3 ;  /* 0x000000ffff1b8224 */ /* 0x000fce00078e0003 */
        /* <DEDUP_REMOVED lines=28> */
.L_x_98:
[----:B------:R-:W-:Y:S05]  /*4db0*/  BSYNC.RECONVERGENT B2 ;  /* 0x0000000000027941 */ /* 0x000fea0003800200 */
.L_x_97:
[----:B------:R-:W-:-:S08]  /*4dc0*/  DADD R6, R78, R6 ;  /* 0x000000004e067229 */ /* 0x000fd00000000006 */
[----:B------:R-:W-:-:S11]  /*4dd0*/  DMUL R4, R6, 0.5 ;  /* 0x3fe0000006047828 */ /* 0x000fd60000000000 */
.L_x_96:
[----:B------:R-:W-:Y:S05]  /*4de0*/  BSYNC.RECONVERGENT B1 ;  /* 0x0000000000017941 */ /* 0x000fea0003800200 */
.L_x_95:
[----:B------:R-:W-:Y:S01]  /*4df0*/  DSETP.GEU.AND P0, PT, R4, R66, PT ;  /* 0x000000420400722a */ /* 0x000fe20003f0e000 */
[----:B------:R-:W-:Y:S01]  /*4e00*/  IMAD.MOV.U32 R2, RZ, RZ, R63 ;  /* 0x000000ffff027224 */ /* 0x000fe200078e003f */
[----:B------:R-:W-:Y:S01]  /*4e10*/  DSETP.MIN.AND P3, P4, R62, R44, PT ;  /* 0x0000002c3e00722a */ /* 0x000fe20003c60000 */
[----:B------:R-:W-:Y:S01]  /*4e20*/  IMAD.MOV.U32 R7, RZ, RZ, R45 ;  /* 0x000000ffff077224 */ /* 0x000fe200078e002d */
[----:B------:R-:W-:Y:S01]  /*4e30*/  BSSY.RECONVERGENT B1, `(.L_x_99) ;  /* 0x0000043000017945 */ /* 0x000fe20003800200 */
[----:B------:R-:W-:-:S03]  /*4e40*/  IMAD.MOV.U32 R3, RZ, RZ, R44 ;  /* 0x000000ffff037224 */ /* 0x000fc600078e002c */
[----:B------:R-:W-:Y:S02]  /*4e50*/  FSEL R9, R2, R7, P3 ;  /* 0x0000000702097208 */ /* 0x000fe40001800000 */
[----:B------:R-:W-:-:S04]  /*4e60*/  MOV R2, R62 ;  /* 0x0000003e00027202 */ /* 0x000fc80000000f00 */
[----:B------:R-:W-:Y:S01]  /*4e70*/  @!P0 MOV R66, R4 ;  /* 0x0000000400428202 */ /* 0x000fe20000000f00 */
[----:B------:R-:W-:Y:S01]  /*4e80*/  @!P0 IMAD.MOV.U32 R67, RZ, RZ, R5 ;  /* 0x000000ffff438224 */ /* 0x000fe200078e0005 */
[----:B------:R-:W-:Y:S01]  /*4e90*/  SEL R6, R2, R3, P3 ;  /* 0x0000000302067207 */ /* 0x000fe20001800000 */
[----:B------:R0:W-:Y:S01]  /*4ea0*/  @!P0 STG.E.64 desc[UR4][R76.64+0x38], R4 ;  /* 0x000038044c008986 */ /* 0x0001e2000c101b04 */
[----:B------:R-:W-:Y:S01]  /*4eb0*/  @P4 LOP3.LUT R9, R7, 0x80000, RZ, 0xfc, !PT ;  /* 0x0008000007094812 */ /* 0x000fe200078efcff */
[----:B------:R-:W-:Y:S01]  /*4ec0*/  IMAD.MOV.U32 R7, RZ, RZ, R47 ;  /* 0x000000ffff077224 */ /* 0x000fe200078e002f */
[----:B------:R-:W-:Y:S01]  /*4ed0*/  MOV R3, R46 ;  /* 0x0000002e00037202 */ /* 0x000fe20000000f00 */
[----:B------:R-:W-:Y:S01]  /*4ee0*/  DSETP.MIN.AND P1, P2, R66, R46, PT ;  /* 0x0000002e4200722a */ /* 0x000fe20003a20000 */
[----:B------:R-:W-:-:S05]  /*4ef0*/  IMAD.MOV.U32 R2, RZ, RZ, R67 ;  /* 0x000000ffff027224 */ /* 0x000fca00078e0043 */
[----:B------:R-:W-:Y:S01]  /*4f00*/  FSEL R79, R2, R7, P1 ;  /* 0x00000007024f7208 */ /* 0x000fe20000800000 */
[----:B------:R-:W-:-:S05]  /*4f10*/  IMAD.MOV.U32 R2, RZ, RZ, R66 ;  /* 0x000000ffff027224 */ /* 0x000fca00078e0042 */
[----:B------:R-:W-:Y:S01]  /*4f20*/  SEL R78, R2, R3, P1 ;  /* 0x00000003024e7207 */ /* 0x000fe20000800000 */
[----:B------:R-:W-:Y:S01]  /*4f30*/  IMAD.MOV.U32 R3, RZ, RZ, R6 ;  /* 0x000000ffff037224 */ /* 0x000fe200078e0006 */
[----:B------:R-:W-:Y:S01]  /*4f40*/  @P2 LOP3.LUT R79, R7, 0x80000, RZ, 0xfc, !PT ;  /* 0x00080000074f2812 */ /* 0x000fe200078efcff */
[----:B------:R-:W-:Y:S02]  /*4f50*/  IMAD.MOV.U32 R7, RZ, RZ, R9 ;  /* 0x000000ffff077224 */ /* 0x000fe400078e0009 */
[----:B------:R-:W-:Y:S02]  /*4f60*/  IMAD.MOV.U32 R2, RZ, RZ, R78 ;  /* 0x000000ffff027224 */ /* 0x000fe400078e004e */
[----:B------:R-:W-:Y:S01]  /*4f70*/  IMAD.MOV.U32 R11, RZ, RZ, R7 ;  /* 0x000000ffff0b7224 */ /* 0x000fe200078e0007 */
[----:B------:R-:W-:Y:S01]  /*4f80*/  MOV R10, R7 ;  /* 0x00000007000a7202 */ /* 0x000fe20000000f00 */
[C-C-:B------:R-:W-:Y:S01]  /*4f90*/  DSETP.MAX.AND P3, P4, R78.reuse, R6.reuse, PT ;  /* 0x000000064e00722a */ /* 0x140fe20003c6f000 */
[----:B------:R-:W-:Y:S01]  /*4fa0*/  IMAD.MOV.U32 R8, RZ, RZ, R79 ;  /* 0x000000ffff087224 */ /* 0x000fe200078e004f */
[----:B------:R-:W-:Y:S01]  /*4fb0*/  DSETP.MIN.AND P1, P2, R78, R6, PT ;  /* 0x000000064e00722a */ /* 0x000fe20003a20000 */
[----:B------:R-:W-:-:S03]  /*4fc0*/  IMAD.MOV.U32 R9, RZ, RZ, R6 ;  /* 0x000000ffff097224 */ /* 0x000fc600078e0006 */
[----:B------:R-:W-:Y:S01]  /*4fd0*/  FSEL R81, R8, R11, P3 ;  /* 0x0000000b08517208 */ /* 0x000fe20001800000 */
[----:B------:R-:W-:Y:S01]  /*4fe0*/  IMAD.MOV.U32 R8, RZ, RZ, R78 ;  /* 0x000000ffff087224 */ /* 0x000fe200078e004e */
[----:B------:R-:W-:Y:S02]  /*4ff0*/  SEL R2, R2, R3, P1 ;  /* 0x0000000302027207 */ /* 0x000fe40000800000 */
[----:B------:R-:W-:Y:S02]  /*5000*/  MOV R3, R79 ;  /* 0x0000004f00037202 */ /* 0x000fe40000000f00 */
[----:B------:R-:W-:Y:S02]  /*5010*/  SEL R8, R8, R9, P3 ;  /* 0x0000000908087207 */ /* 0x000fe40001800000 */
[----:B------:R-:W-:Y:S02]  /*5020*/  @P4 LOP3.LUT R81, R11, 0x80000, RZ, 0xfc, !PT ;  /* 0x000800000b514812 */ /* 0x000fe400078efcff */
[----:B------:R-:W-:-:S02]  /*5030*/  FSEL R3, R3, R10, P1 ;  /* 0x0000000a03037208 */ /* 0x000fc40000800000 */
        /* <DEDUP_REMOVED lines=27> */
[----:B------:R-:W-:-:S07]  /*51f0*/  IMAD.MOV.U32 R11, RZ, RZ, R81 ;  /* 0x000000ffff0b7224 */ /* 0x000fce00078e0051 */
[----:B------:R-:W-:Y:S05]  /*5200*/  CALL.REL.NOINC `($__internal_0_$__cuda_sm20_dsqrt_rn_f64_mediumpath_v1) ;  /* 0x000000cc00e47944 */ /* 0x000fea0003c00000 */
[----:B------:R-:W-:Y:S01]  /*5210*/  IMAD.MOV.U32 R6, RZ, RZ, R2 ;  /* 0x000000ffff067224 */ /* 0x000fe200078e0002 */
[----:B------:R-:W-:-:S07]  /*5220*/  MOV R7, R3 ;  /* 0x0000000300077202 */ /* 0x000fce0000000f00 */
.L_x_102:
[----:B------:R-:W-:Y:S05]  /*5230*/  BSYNC.RECONVERGENT B2 ;  /* 0x0000000000027941 */ /* 0x000fea0003800200 */
.L_x_101:
[----:B------:R-:W-:-:S08]  /*5240*/  DADD R6, R78, R6 ;  /* 0x000000004e067229 */ /* 0x000fd00000000006 */
[----:B------:R-:W-:-:S11]  /*5250*/  DMUL R2, R6, 0.5 ;  /* 0x3fe0000006027828 */ /* 0x000fd60000000000 */
.L_x_100:
[----:B------:R-:W-:Y:S05]  /*5260*/  BSYNC.RECONVERGENT B1 ;  /* 0x0000000000017941 */ /* 0x000fea0003800200 */
.L_x_99:
[----:B------:R-:W-:Y:S01]  /*5270*/  DSETP.GEU.AND P0, PT, R2, R72, PT ;  /* 0x000000480200722a */ /* 0x000fe20003f0e000 */
[----:B------:R-:W-:Y:S01]  /*5280*/  IMAD.MOV.U32 R4, RZ, RZ, R43 ;  /* 0x000000ffff047224 */ /* 0x000fe200078e002b */
[----:B------:R-:W-:Y:S01]  /*5290*/  DSETP.MIN.AND P3, P4, R42, R32, PT ;  /* 0x000000202a00722a */ /* 0x000fe20003c60000 */
[----:B------:R-:W-:Y:S01]  /*52a0*/  MOV R7, R33 ;  /* 0x0000002100077202 */ /* 0x000fe20000000f00 */
[----:B------:R-:W-:Y:S01]  /*52b0*/  IMAD.MOV.U32 R5, RZ, RZ, R32 ;  /* 0x000000ffff057224 */ /* 0x000fe200078e0020 */
[----:B------:R-:W-:Y:S03]  /*52c0*/  BSSY.RECONVERGENT B1, `(.L_x_103) ;  /* 0x0000042000017945 */ /* 0x000fe60003800200 */
[----:B------:R-:W-:Y:S01]  /*52d0*/  FSEL R9, R4, R7, P3 ;  /* 0x0000000704097208 */ /* 0x000fe20001800000 */
[----:B------:R-:W-:-:S05]  /*52e0*/  IMAD.MOV.U32 R4, RZ, RZ, R42 ;  /* 0x000000ffff047224 */ /* 0x000fca00078e002a */
[----:B------:R-:W-:Y:S01]  /*52f0*/  @!P0 IMAD.MOV.U32 R72, RZ, RZ, R2 ;  /* 0x000000ffff488224 */ /* 0x000fe200078e0002 */
[----:B------:R-:W-:Y:S01]  /*5300*/  SEL R6, R4, R5, P3 ;  /* 0x0000000504067207 */ /* 0x000fe20001800000 */
[----:B------:R-:W-:Y:S01]  /*5310*/  @!P0 IMAD.MOV.U32 R73, RZ, RZ, R3 ;  /* 0x000000ffff498224 */ /* 0x000fe200078e0003 */
[----:B------:R-:W-:Y:S01]  /*5320*/  @P4 LOP3.LUT R9, R7, 0x80000, RZ, 0xfc, !PT ;  /* 0x0008000007094812 */ /* 0x000fe200078efcff */
[----:B------:R-:W-:Y:S01]  /*5330*/  IMAD.MOV.U32 R7, RZ, RZ, R35 ;  /* 0x000000ffff077224 */ /* 0x000fe200078e0023 */
[----:B------:R0:W-:Y:S01]  /*5340*/  @!P0 STG.E.64 desc[UR4][R76.64+0x68], R2 ;  /* 0x000068024c008986 */ /* 0x0001e2000c101b04 */
[----:B------:R-:W-:Y:S01]  /*5350*/  IMAD.MOV.U32 R5, RZ, RZ, R34 ;  /* 0x000000ffff057224 */ /* 0x000fe200078e0022 */
[----:B------:R-:W-:Y:S01]  /*5360*/  MOV R4, R73 ;  /* 0x0000004900047202 */ /* 0x000fe20000000f00 */
[----:B------:R-:W-:-:S06]  /*5370*/  DSETP.MIN.AND P1, P2, R72, R34, PT ;  /* 0x000000224800722a */ /* 0x000fcc0003a20000 */
[----:B------:R-:W-:Y:S01]  /*5380*/  FSEL R79, R4, R7, P1 ;  /* 0x00000007044f7208 */ /* 0x000fe20000800000 */
[----:B------:R-:W-:-:S05]  /*5390*/  IMAD.MOV.U32 R4, RZ, RZ, R72 ;  /* 0x000000ffff047224 */ /* 0x000fca00078e0048 */
[----:B------:R-:W-:Y:S02]  /*53a0*/  SEL R78, R4, R5, P1 ;  /* 0x00000005044e7207 */ /* 0x000fe40000800000 */
[----:B------:R-:W-:Y:S01]  /*53b0*/  @P2 LOP3.LUT R79, R7, 0x80000, RZ, 0xfc, !PT ;  /* 0x00080000074f2812 */ /* 0x000fe200078efcff */
[----:B------:R-:W-:Y:S01]  /*53c0*/  IMAD.MOV.U32 R7, RZ, RZ, R9 ;  /* 0x000000ffff077224 */ /* 0x000fe200078e0009 */
[----:B------:R-:W-:Y:S01]  /*53d0*/  MOV R5, R6 ;  /* 0x0000000600057202 */ /* 0x000fe20000000f00 */
        /* <DEDUP_REMOVED lines=9> */
[----:B------:R-:W-:Y:S01]  /*5470*/  SEL R4, R4, R5, P1 ;  /* 0x0000000504047207 */ /* 0x000fe20000800000 */
[----:B------:R-:W-:-:S03]  /*5480*/  IMAD.MOV.U32 R5, RZ, RZ, R79 ;  /* 0x000000ffff057224 */ /* 0x000fc600078e004f */
[----:B------:R-:W-:Y:S02]  /*5490*/  SEL R8, R8, R9, P3 ;  /* 0x0000000908087207 */ /* 0x000fe40001800000 */
[----:B------:R-:W-:Y:S02]  /*54a0*/  @P4 LOP3.LUT R81, R11, 0x80000, RZ, 0xfc, !PT ;  /* 0x000800000b514812 */ /* 0x000fe400078efcff */
[----:B------:R-:W-:Y:S02]  /*54b0*/  FSEL R5, R5, R10, P1 ;  /* 0x0000000a05057208 */ /* 0x000fe40000800000 */
        /* <DEDUP_REMOVED lines=26> */
[----:B------:R-:W-:Y:S01]  /*5660*/  MOV R4, 0x5690 ;  /* 0x0000569000047802 */ /* 0x000fe20000000f00 */
[----:B------:R-:W-:-:S07]  /*5670*/  IMAD.MOV.U32 R11, RZ, RZ, R81 ;  /* 0x000000ffff0b7224 */ /* 0x000fce00078e0051 */
[----:B------:R-:W-:Y:S05]  /*5680*/  CALL.REL.NOINC `($__internal_0_$__cuda_sm20_dsqrt_rn_f64_mediumpath_v1) ;  /* 0x000000c800c47944 */ /* 0x000fea0003c00000 */
[----:B------:R-:W-:Y:S01]  /*5690*/  MOV R6, R2 ;  /* 0x0000000200067202 */ /* 0x000fe20000000f00 */
[----:B------:R-:W-:-:S07]  /*56a0*/  IMAD.MOV.U32 R7, RZ, RZ, R3 ;  /* 0x000000ffff077224 */ /* 0x000fce00078e0003 */
.L_x_106:
[----:B------:R-:W-:Y:S05]  /*56b0*/  BSYNC.RECONVERGENT B2 ;  /* 0x0000000000027941 */ /* 0x000fea0003800200 */
.L_x_105:
[----:B------:R-:W-:-:S08]  /*56c0*/  DADD R6, R78, R6 ;  /* 0x000000004e067229 */ /* 0x000fd00000000006 */
[----:B------:R-:W-:-:S11]  /*56d0*/  DMUL R4, R6, 0.5 ;  /* 0x3fe0000006047828 */ /* 0x000fd60000000000 */
.L_x_104:
[----:B------:R-:W-:Y:S05]  /*56e0*/  BSYNC.RECONVERGENT B1 ;  /* 0x0000000000017941 */ /* 0x000fea0003800200 */
.L_x_103:
        /* <DEDUP_REMOVED lines=13> */
[----:B------:R-:W-:Y:S01]  /*57c0*/  MOV R7, R23 ;  /* 0x0000001700077202 */ /* 0x000fe20000000f00 */
[----:B------:R-:W-:Y:S01]  /*57d0*/  IMAD.MOV.U32 R2, RZ, RZ, R47 ;  /* 0x000000ffff027224 */ /* 0x000fe200078e002f */
[----:B------:R0:W-:Y:S01]  /*57e0*/  @!P0 STG.E.64 desc[UR4][R76.64+0x98], R4 ;  /* 0x000098044c008986 */ /* 0x0001e2000c101b04 */
[----:B------:R-:W-:-:S06]  /*57f0*/  DSETP.MIN.AND P1, P2, R46, R22, PT ;  /* 0x000000162e00722a */ /* 0x000fcc0003a20000 */
[----:B------:R-:W-:Y:S01]  /*5800*/  FSEL R79, R2, R7, P1 ;  /* 0x00000007024f7208 */ /* 0x000fe20000800000 */
[----:B------:R-:W-:-:S05]  /*5810*/  IMAD.MOV.U32 R2, RZ, RZ, R46 ;  /* 0x000000ffff027224 */ /* 0x000fca00078e002e */
[----:B------:R-:W-:Y:S01]  /*5820*/  SEL R78, R2, R3, P1 ;  /* 0x00000003024e7207 */ /* 0x000fe20000800000 */
[----:B------:R-:W-:Y:S01]  /*5830*/  IMAD.MOV.U32 R3, RZ, RZ, R6 ;  /* 0x000000ffff037224 */ /* 0x000fe200078e0006 */
        /* <DEDUP_REMOVED lines=10> */
[----:B------:R-:W-:Y:S01]  /*58e0*/  SEL R2, R2, R3, P1 ;  /* 0x0000000302027207 */ /* 0x000fe20000800000 */
[----:B------:R-:W-:Y:S01]  /*58f0*/  IMAD.MOV.U32 R3, RZ, RZ, R79 ;  /* 0x000000ffff037224 */ /* 0x000fe200078e004f */
[----:B------:R-:W-:-:S04]  /*5900*/  MOV R8, R78 ;  /* 0x0000004e00087202 */ /* 0x000fc80000000f00 */
[----:B------:R-:W-:Y:S02]  /*5910*/  @P4 LOP3.LUT R81, R11, 0x80000, RZ, 0xfc, !PT ;  /* 0x000800000b514812 */ /* 0x000fe400078efcff */
[----:B------:R-:W-:Y:S02]  /*5920*/  FSEL R3, R3, R10, P1 ;  /* 0x0000000a03037208 */ /* 0x000fe40000800000 */
[----:B------:R-:W-:Y:S01]  /*5930*/  SEL R8, R8, R9, P3 ;  /* 0x0000000908087207 */ /* 0x000fe20001800000 */
[----:B------:R-:W-:Y:S01]  /*5940*/  IMAD.MOV.U32 R9, RZ, RZ, R81 ;  /* 0x000000ffff097224 */ /* 0x000fe200078e0051 */
[----:B------:R-:W-:-:S06]  /*5950*/  @P2 LOP3.LUT R3, R10, 0x80000, RZ, 0xfc, !PT ;  /* 0x000800000a032812 */ /* 0x000fcc00078efcff */
        /* <DEDUP_REMOVED lines=24> */
[----:B------:R-:W-:Y:S02]  /*5ae0*/  MOV R11, R81 ;  /* 0x00000051000b7202 */ /* 0x000fe40000000f00 */
[----:B------:R-:W-:-:S07]  /*5af0*/  MOV R4, 0x5b10 ;  /* 0x00005b1000047802 */ /* 0x000fce0000000f00 */
[----:B------:R-:W-:Y:S05]  /*5b00*/  CALL.REL.NOINC `($__internal_0_$__cuda_sm20_dsqrt_rn_f64_mediumpath_v1) ;  /* 0x000000c400a47944 */ /* 0x000fea0003c00000 */
[----:B------:R-:W-:Y:S02]  /*5b10*/  IMAD.MOV.U32 R6, RZ, RZ, R2 ;  /* 0x000000ffff067224 */ /* 0x000fe400078e0002 */
[----:B------:R-:W-:-:S07]  /*5b20*/  IMAD.MOV.U32 R7, RZ, RZ, R3 ;  /* 0x000000ffff077224 */ /* 0x000fce00078e0003 */
.L_x_110:
[----:B------:R-:W-:Y:S05]  /*5b30*/  BSYNC.RECONVERGENT B2 ;  /* 0x0000000000027941 */ /* 0x000fea0003800200 */
.L_x_109:
[----:B------:R-:W-:-:S08]  /*5b40*/  DADD R6, R78, R6 ;  /* 0x000000004e067229 */ /* 0x000fd00000000006 */
[----:B------:R-:W-:-:S11]  /*5b50*/  DMUL R2, R6, 0.5 ;  /* 0x3fe0000006027828 */ /* 0x000fd60000000000 */
.L_x_108:
[----:B------:R-:W-:Y:S05]  /*5b60*/  BSYNC.RECONVERGENT B1 ;  /* 0x0000000000017941 */ /* 0x000fea0003800200 */
.L_x_107:
[----:B------:R-:W-:Y:S01]  /*5b70*/  DSETP.MIN.AND P0, P1, R64, R62, PT ;  /* 0x0000003e4000722a */ /* 0x000fe20003900000 */
[----:B------:R-:W-:Y:S01]  /*5b80*/  IMAD.MOV.U32 R4, RZ, RZ, R64 ;  /* 0x000000ffff047224 */ /* 0x000fe200078e0040 */
[----:B------:R-:W-:Y:S01]  /*5b90*/  MOV R7, R62 ;  /* 0x0000003e00077202 */ /* 0x000fe20000000f00 */
[----:B------:R-:W-:Y:S01]  /*5ba0*/  DSETP.MIN.AND P2, P3, R66, R60, PT ;  /* 0x0000003c4200722a */ /* 0x000fe20003b40000 */
[----:B------:R-:W-:Y:S01]  /*5bb0*/  IMAD.MOV.U32 R5, RZ, RZ, R65 ;  /* 0x000000ffff057224 */ /* 0x000fe200078e0041 */
[----:B------:R-:W-:Y:S01]  /*5bc0*/  BSSY.RECONVERGENT B1, `(.L_x_111) ;  /* 0x0000041000017945 */ /* 0x000fe20003800200 */
[----:B------:R-:W-:Y:S01]  /*5bd0*/  SEL R78, R4, R7, P0 ;  /* 0x00000007044e7207 */ /* 0x000fe20000000000 */
[----:B------:R-:W-:Y:S01]  /*5be0*/  IMAD.MOV.U32 R4, RZ, RZ, R63 ;  /* 0x000000ffff047224 */ /* 0x000fe200078e003f */
[----:B------:R-:W-:Y:S01]  /*5bf0*/  MOV R7, R67 ;  /* 0x0000004300077202 */ /* 0x000fe20000000f00 */
[----:B------:R-:W-:Y:S02]  /*5c00*/  IMAD.MOV.U32 R8, RZ, RZ, R61 ;  /* 0x000000ffff087224 */ /* 0x000fe400078e003d */
[----:B------:R-:W-:Y:S01]  /*5c10*/  IMAD.MOV.U32 R6, RZ, RZ, R66 ;  /* 0x000000ffff067224 */ /* 0x000fe200078e0042 */
[----:B------:R-:W-:Y:S01]  /*5c20*/  FSEL R79, R5, R4, P0 ;  /* 0x00000004054f7208 */ /* 0x000fe20000000000 */
[----:B------:R-:W-:Y:S01]  /*5c30*/  IMAD.MOV.U32 R5, RZ, RZ, R60 ;  /* 0x000000ffff057224 */ /* 0x000fe200078e003c */
[----:B------:R-:W-:-:S02]  /*5c40*/  FSEL R7, R7, R8, P2 ;  /* 0x0000000807077208 */ /* 0x000fc40001000000 */
[----:B------:R-:W-:Y:S01]  /*5c50*/  @P1 LOP3.LUT R79, R4, 0x80000, RZ, 0xfc, !PT ;  /* 0x00080000044f1812 */ /* 0x000fe200078efcff */
[--C-:B------:R-:W-:Y:S01]  /*5c60*/  IMAD.MOV.U32 R4, RZ, RZ, R78.reuse ;  /* 0x000000ffff047224 */ /* 0x100fe200078e004e */
[----:B------:R-:W-:Y:S02]  /*5c70*/  SEL R6, R6, R5, P2 ;  /* 0x0000000506067207 */ /* 0x000fe40001000000 */
[----:B------:R-:W-:Y:S01]  /*5c80*/  @P3 LOP3.LUT R7, R8, 0x80000, RZ, 0xfc, !PT ;  /* 0x0008000008073812 */ /* 0x000fe200078efcff */
[----:B------:R-:W-:Y:S01]  /*5c90*/  IMAD.MOV.U32 R5, RZ, RZ, R79 ;  /* 0x000000ffff057224 */ /* 0x000fe200078e004f */
[----:B------:R-:W-:Y:S01]  /*5ca0*/  MOV R9, R6 ;  /* 0x0000000600097202 */ /* 0x000fe20000000f00 */
[----:B------:R-:W-:Y:S02]  /*5cb0*/  IMAD.MOV.U32 R8, RZ, RZ, R78 ;  /* 0x000000ffff087224 */ /* 0x000fe400078e004e */
[--C-:B------:R-:W-:Y:S01]  /*5cc0*/  IMAD.MOV.U32 R80, RZ, RZ, R7.reuse ;  /* 0x000000ffff507224 */ /* 0x100fe200078e0007 */
[C-C-:B------:R-:W-:Y:S01]  /*5cd0*/  DSETP.MAX.AND P2, P3, R78.reuse, R6.reuse, PT ;  /* 0x000000064e00722a */ /* 0x140fe20003b4f000 */
[----:B------:R-:W-:Y:S01]  /*5ce0*/  IMAD.MOV.U32 R10, RZ, RZ, R7 ;  /* 0x000000ffff0a7224 */ /* 0x000fe200078e0007 */
[----:B------:R-:W-:-:S06]  /*5cf0*/  DSETP.MIN.AND P0, P1, R78, R6, PT ;  /* 0x000000064e00722a */ /* 0x000fcc0003900000 */
[----:B------:R-:W-:Y:S02]  /*5d00*/  SEL R4, R4, R9, P0 ;  /* 0x0000000904047207 */ /* 0x000fe40000000000 */
[----:B------:R-:W-:Y:S02]  /*5d10*/  MOV R9, R79 ;  /* 0x0000004f00097202 */ /* 0x000fe40000000f00 */
[----:B------:R-:W-:Y:S01]  /*5d20*/  FSEL R5, R5, R10, P0 ;  /* 0x0000000a05057208 */ /* 0x000fe20000000000 */
[----:B------:R-:W-:Y:S01]  /*5d30*/  DSETP.GEU.AND P0, PT, R2, R34, PT ;  /* 0x000000220200722a */ /* 0x000fe20003f0e000 */
[----:B------:R-:W-:Y:S01]  /*5d40*/  FSEL R11, R9, R80, P2 ;  /* 0x00000050090b7208 */ /* 0x000fe20001000000 */
[----:B------:R-:W-:Y:S01]  /*5d50*/  IMAD.MOV.U32 R9, RZ, RZ, R6 ;  /* 0x000000ffff097224 */ /* 0x000fe200078e0006 */
[----:B------:R-:W-:Y:S02]  /*5d60*/  @P3 LOP3.LUT R11, R80, 0x80000, RZ, 0xfc, !PT ;  /* 0x00080000500b3812 */ /* 0x000fe400078efcff */
[----:B------:R-:W-:-:S02]  /*5d70*/  @P1 LOP3.LUT R5, R10, 0x80000, RZ, 0xfc, !PT ;  /* 0x000800000a051812 */ /* 0x000fc400078efcff */
[----:B------:R-:W-:Y:S01]  /*5d80*/  SEL R8, R8, R9, P2 ;  /* 0x0000000908087207 */ /* 0x000fe20001000000 */
        /* <DEDUP_REMOVED lines=33> */
.L_x_114:
[----:B------:R-:W-:Y:S05]  /*5fa0*/  BSYNC.RECONVERGENT B2 ;  /* 0x0000000000027941 */ /* 0x000fea0003800200 */
.L_x_113:
[----:B------:R-:W-:-:S08]  /*5fb0*/  DADD R6, R78, R6 ;  /* 0x000000004e067229 */ /* 0x000fd00000000006 */
[----:B------:R-:W-:-:S11]  /*5fc0*/  DMUL R4, R6, 0.5 ;  /* 0x3fe0000006047828 */ /* 0x000fd60000000000 */
.L_x_112:
[----:B------:R-:W-:Y:S05]  /*5fd0*/  BSYNC.RECONVERGENT B1 ;  /* 0x0000000000017941 */ /* 0x000fea0003800200 */
.L_x_111:
[----:B------:R-:W-:Y:S01]  /*5fe0*/  DSETP.GEU.AND P0, PT, R4, R68, PT ;  /* 0x000000440400722a */ /* 0x000fe20003f0e000 */
[----:B------:R-:W-:Y:S01]  /*5ff0*/  IMAD.MOV.U32 R2, RZ, RZ, R73 ;  /* 0x000000ffff027224 */ /* 0x000fe200078e0049 */
[----:B------:R-:W-:Y:S01]  /*6000*/  DSETP.MIN.AND P3, P4, R72, R56, PT ;  /* 0x000000384800722a */ /* 0x000fe20003c60000 */
[----:B------:R-:W-:Y:S01]  /*6010*/  IMAD.MOV.U32 R7, RZ, RZ, R57 ;  /* 0x000000ffff077224 */ /* 0x000fe200078e0039 */
[----:B------:R-:W-:Y:S01]  /*6020*/  MOV R3, R56 ;  /* 0x0000003800037202 */ /* 0x000fe20000000f00 */
[----:B------:R-:W-:Y:S03]  /*6030*/  BSSY.RECONVERGENT B1, `(.L_x_115) ;  /* 0x0000042000017945 */ /* 0x000fe60003800200 */
[----:B------:R-:W-:Y:S01]  /*6040*/  FSEL R9, R2, R7, P3 ;  /* 0x0000000702097208 */ /* 0x000fe20001800000 */
[----:B------:R-:W-:-:S05]  /*6050*/  IMAD.MOV.U32 R2, RZ, RZ, R72 ;  /* 0x000000ffff027224 */ /* 0x000fca00078e0048 */
[----:B------:R-:W-:Y:S01]  /*6060*/  @!P0 IMAD.MOV.U32 R68, RZ, RZ, R4 ;  /* 0x000000ffff448224 */ /* 0x000fe200078e0004 */
[----:B------:R-:W-:Y:S01]  /*6070*/  @!P0 MOV R69, R5 ;  /* 0x0000000500458202 */ /* 0x000fe20000000f00 */
[----:B------:R0:W-:Y:S01]  /*6080*/  @!P0 STG.E.64 desc[UR4][R76.64+0x40], R4 ;  /* 0x000040044c008986 */ /* 0x0001e2000c101b04 */
[----:B------:R-:W-:Y:S01]  /*6090*/  SEL R6, R2, R3, P3 ;  /* 0x0000000302067207 */ /* 0x000fe20001800000 */
[----:B------:R-:W-:Y:S01]  /*60a0*/  IMAD.MOV.U32 R3, RZ, RZ, R42 ;  /* 0x000000ffff037224 */ /* 0x000fe200078e002a */
[----:B------:R-:W-:Y:S01]  /*60b0*/  @P4 LOP3.LUT R9, R7, 0x80000, RZ, 0xfc, !PT ;  /* 0x0008000007094812 */ /* 0x000fe200078efcff */
[----:B------:R-:W-:Y:S01]  /*60c0*/  IMAD.MOV.U32 R7, RZ, RZ, R43 ;  /* 0x000000ffff077224 */ /* 0x000fe200078e002b */
[----:B------:R-:W-:Y:S01]  /*60d0*/  DSETP.MIN.AND P1, P2, R68, R42, PT ;  /* 0x0000002a4400722a */ /* 0x000fe20003a20000 */
[----:B------:R-:W-:-:S05]  /*60e0*/  IMAD.MOV.U32 R2, RZ, RZ, R69 ;  /* 0x000000ffff027224 */ /* 0x000fca00078e0045 */
[----:B------:R-:W-:Y:S02]  /*60f0*/  FSEL R79, R2, R7, P1 ;  /* 0x00000007024f7208 */ /* 0x000fe40000800000 */
[----:B------:R-:W-:-:S04]  /*6100*/  MOV R2, R68 ;  /* 0x0000004400027202 */ /* 0x000fc80000000f00 */
[----:B------:R-:W-:Y:S01]  /*6110*/  SEL R78, R2, R3, P1 ;  /* 0x00000003024e7207 */ /* 0x000fe20000800000 */
[--C-:B------:R-:W-:Y:S01]  /*6120*/  IMAD.MOV.U32 R3, RZ, RZ, R6.reuse ;  /* 0x000000ffff037224 */ /* 0x100fe200078e0006 */
[----:B------:R-:W-:Y:S01]  /*6130*/  @P2 LOP3.LUT R79, R7, 0x80000, RZ, 0xfc, !PT ;  /* 0x00080000074f2812 */ /* 0x000fe200078efcff */
[----:B------:R-:W-:Y:S01]  /*6140*/  IMAD.MOV.U32 R7, RZ, RZ, R9 ;  /* 0x000000ffff077224 */ /* 0x000fe200078e0009 */
[----:B------:R-:W-:Y:S01]  /*6150*/  MOV R2, R78 ;  /* 0x0000004e00027202 */ /* 0x000fe20000000f00 */
[----:B------:R-:W-:Y:S01]  /*6160*/  IMAD.MOV.U32 R9, RZ, RZ, R6 ;  /* 0x000000ffff097224 */ /* 0x000fe200078e0006 */
[----:B------:R-:W-:Y:S01]  /*6170*/  MOV R8, R79 ;  /* 0x0000004f00087202 */ /* 0x000fe20000000f00 */
[--C-:B------:R-:W-:Y:S02]  /*6180*/  IMAD.MOV.U32 R11, RZ, RZ, R7.reuse ;  /* 0x000000ffff0b7224 */ /* 0x100fe400078e0007 */
[C-C-:B------:R-:W-:Y:S01]  /*6190*/  DSETP.MAX.AND P3, P4, R78.reuse, R6.reuse, PT ;  /* 0x000000064e00722a */ /* 0x140fe20003c6f000 */
[----:B------:R-:W-:Y:S01]  /*61a0*/  IMAD.MOV.U32 R10, RZ, RZ, R7 ;  /* 0x000000ffff0a7224 */ /* 0x000fe200078e0007 */
[----:B------:R-:W-:-:S04]  /*61b0*/  DSETP.MIN.AND P1, P2, R78, R6, PT ;  /* 0x000000064e00722a */ /* 0x000fc80003a20000 */
[----:B------:R-:W-:Y:S01]  /*61c0*/  FSEL R81, R8, R11, P3 ;  /* 0x0000000b08517208 */ /* 0x000fe20001800000 */
[----:B------:R-:W-:Y:S01]  /*61d0*/  IMAD.MOV.U32 R8, RZ, RZ, R78 ;  /* 0x000000ffff087224 */ /* 0x000fe200078e004e */
[----:B------:R-:W-:Y:S01]  /*61e0*/  SEL R2, R2, R3, P1 ;  /* 0x0000000302027207 */ /* 0x000fe20000800000 */
[----:B------:R-:W-:-:S03]  /*61f0*/  IMAD.MOV.U32 R3, RZ, RZ, R79 ;  /* 0x000000ffff037224 */ /* 0x000fc600078e004f */
[----:B------:R-:W-:Y:S02]  /*6200*/  SEL R8, R8, R9, P3 ;  /* 0x0000000908087207 */ /* 0x000fe40001800000 */
[----:B------:R-:W-:Y:S02]  /*6210*/  @P4 LOP3.LUT R81, R11, 0x80000, RZ, 0xfc, !PT ;  /* 0x000800000b514812 */ /* 0x000fe400078efcff */
[----:B------:R-:W-:Y:S02]  /*6220*/  FSEL R3, R3, R10, P1 ;  /* 0x0000000a03037208 */ /* 0x000fe40000800000 */
[----:B------:R-:W-:Y:S01]  /*6230*/  @P2 LOP3.LUT R3, R10, 0x80000, RZ, 0xfc, !PT ;  /* 0x000800000a032812 */ /* 0x000fe200078efcff */
[----:B------:R-:W-:-:S06]  /*6240*/  IMAD.MOV.U32 R9, RZ, RZ, R81 ;  /* 0x000000ffff097224 */ /* 0x000fcc00078e0051 */
[----:B------:R-:W-:-:S08]  /*6250*/  DADD R8, -R2, R8 ;  /* 0x0000000002087229 */ /* 0x000fd00000000108 */
        /* <DEDUP_REMOVED lines=28> */
.L_x_118:
[----:B------:R-:W-:Y:S05]  /*6420*/  BSYNC.RECONVERGENT B2 ;  /* 0x0000000000027941 */ /* 0x000fea0003800200 */
.L_x_117:
[----:B------:R-:W-:-:S08]  /*6430*/  DADD R6, R78, R6 ;  /* 0x000000004e067229 */ /* 0x000fd00000000006 */
[----:B------:R-:W-:-:S11]  /*6440*/  DMUL R2, R6, 0.5 ;  /* 0x3fe0000006027828 */ /* 0x000fd60000000000 */
.L_x_116:
[----:B------:R-:W-:Y:S05]  /*6450*/  BSYNC.RECONVERGENT B1 ;  /* 0x0000000000017941 */ /* 0x000fea0003800200 */
.L_x_115:
        /* <DEDUP_REMOVED lines=68> */
.L_x_122:
[----:B------:R-:W-:Y:S05]  /*68a0*/  BSYNC.RECONVERGENT B2 ;  /* 0x0000000000027941 */ /* 0x000fea0003800200 */
.L_x_121:
[----:B------:R-:W-:-:S08]  /*68b0*/  DADD R6, R78, R6 ;  /* 0x000000004e067229 */ /* 0x000fd00000000006 */
[----:B------:R-:W-:-:S11]  /*68c0*/  DMUL R4, R6, 0.5 ;  /* 0x3fe0000006047828 */ /* 0x000fd60000000000 */
.L_x_120:
[----:B------:R-:W-:Y:S05]  /*68d0*/  BSYNC.RECONVERGENT B1 ;  /* 0x0000000000017941 */ /* 0x000fea0003800200 */
.L_x_119:
        /* <DEDUP_REMOVED lines=68> */
.L_x_126:
[----:B------:R-:W-:Y:S05]  /*6d20*/  BSYNC.RECONVERGENT B2 ;  /* 0x0000000000027941 */ /* 0x000fea0003800200 */
.L_x_125:
[----:B------:R-:W-:-:S08]  /*6d30*/  DADD R6, R78, R6 ;  /* 0x000000004e067229 */ /* 0x000fd00000000006 */
[----:B------:R-:W-:-:S11]  /*6d40*/  DMUL R2, R6, 0.5 ;  /* 0x3fe0000006027828 */ /* 0x000fd60000000000 */
.L_x_124:
[----:B------:R-:W-:Y:S05]  /*6d50*/  BSYNC.RECONVERGENT B1 ;  /* 0x0000000000017941 */ /* 0x000fea0003800200 */
.L_x_123:
[----:B------:R-:W-:Y:S01]  /*6d60*/  DSETP.MIN.AND P0, P1, R58, R56, PT ;  /* 0x000000383a00722a */ /* 0x000fe20003900000 */
[----:B------:R-:W-:Y:S01]  /*6d70*/  IMAD.MOV.U32 R4, RZ, RZ, R58 ;  /* 0x000000ffff047224 */ /* 0x000fe200078e003a */
[----:B------:R-:W-:Y:S01]  /*6d80*/  DSETP.MIN.AND P2, P3, R68, R54, PT ;  /* 0x000000364400722a */ /* 0x000fe20003b40000 */
[----:B------:R-:W-:Y:S01]  /*6d90*/  IMAD.MOV.U32 R7, RZ, RZ, R56 ;  /* 0x000000ffff077224 */ /* 0x000fe200078e0038 */
[----:B------:R-:W-:Y:S01]  /*6da0*/  MOV R5, R59 ;  /* 0x0000003b00057202 */ /* 0x000fe20000000f00 */
[----:B------:R-:W-:Y:S01]  /*6db0*/  IMAD.MOV.U32 R6, RZ, RZ, R68 ;  /* 0x000000ffff067224 */ /* 0x000fe200078e0044 */
[----:B------:R-:W-:Y:S01]  /*6dc0*/  MOV R8, R55 ;  /* 0x0000003700087202 */ /* 0x000fe20000000f00 */
[----:B------:R-:W-:Y:S01]  /*6dd0*/  BSSY.RECONVERGENT B1, `(.L_x_127) ;  /* 0x000003f000017945 */ /* 0x000fe20003800200 */
[----:B------:R-:W-:Y:S01]  /*6de0*/  SEL R78, R4, R7, P0 ;  /* 0x00000007044e7207 */ /* 0x000fe20000000000 */
[----:B------:R-:W-:Y:S02]  /*6df0*/  IMAD.MOV.U32 R4, RZ, RZ, R57 ;  /* 0x000000ffff047224 */ /* 0x000fe400078e0039 */
[----:B------:R-:W-:-:S03]  /*6e00*/  IMAD.MOV.U32 R7, RZ, RZ, R69 ;  /* 0x000000ffff077224 */ /* 0x000fc600078e0045 */
[----:B------:R-:W-:Y:S01]  /*6e10*/  FSEL R79, R5, R4, P0 ;  /* 0x00000004054f7208 */ /* 0x000fe20000000000 */
[----:B------:R-:W-:Y:S01]  /*6e20*/  IMAD.MOV.U32 R5, RZ, RZ, R54 ;  /* 0x000000ffff057224 */ /* 0x000fe200078e0036 */
[----:B------:R-:W-:Y:S02]  /*6e30*/  FSEL R7, R7, R8, P2 ;  /* 0x0000000807077208 */ /* 0x000fe40001000000 */
[----:B------:R-:W-:Y:S01]  /*6e40*/  @P1 LOP3.LUT R79, R4, 0x80000, RZ, 0xfc, !PT ;  /* 0x00080000044f1812 */ /* 0x000fe200078efcff */
[--C-:B------:R-:W-:Y:S01]  /*6e50*/  IMAD.MOV.U32 R4, RZ, RZ, R78.reuse ;  /* 0x000000ffff047224 */ /* 0x100fe200078e004e */
[----:B------:R-:W-:Y:S02]  /*6e60*/  SEL R6, R6, R5, P2 ;  /* 0x0000000506067207 */ /* 0x000fe40001000000 */
[----:B------:R-:W-:Y:S01]  /*6e70*/  @P3 LOP3.LUT R7, R8, 0x80000, RZ, 0xfc, !PT ;  /* 0x0008000008073812 */ /* 0x000fe200078efcff */
[----:B------:R-:W-:Y:S01]  /*6e80*/  IMAD.MOV.U32 R8, RZ, RZ, R78 ;  /* 0x000000ffff087224 */ /* 0x000fe200078e004e */
[----:B------:R-:W-:Y:S01]  /*6e90*/  MOV R5, R79 ;  /* 0x0000004f00057202 */ /* 0x000fe20000000f00 */
[----:B------:R-:W-:Y:S01]  /*6ea0*/  IMAD.MOV.U32 R9, RZ, RZ, R6 ;  /* 0x000000ffff097224 */ /* 0x000fe200078e0006 */
[----:B------:R-:W-:Y:S01]  /*6eb0*/  MOV R80, R7 ;  /* 0x0000000700507202 */ /* 0x000fe20000000f00 */
[----:B------:R-:W-:Y:S01]  /*6ec0*/  IMAD.MOV.U32 R10, RZ, RZ, R7 ;  /* 0x000000ffff0a7224 */ /* 0x000fe200078e0007 */
[----:B------:R-:W-:-:S02]  /*6ed0*/  DSETP.MIN.AND P0, P1, R78, R6, PT ;  /* 0x000000064e00722a */ /* 0x000fc40003900000 */
        /* <DEDUP_REMOVED lines=9> */
[----:B------:R-:W-:-:S03]  /*6f70*/  SEL R8, R8, R9, P2 ;  /* 0x0000000908087207 */ /* 0x000fc60001000000 */
[----:B------:R-:W-:Y:S02]  /*6f80*/  IMAD.MOV.U32 R9, RZ, RZ, R11 ;  /* 0x000000ffff097224 */ /* 0x000fe400078e000b */
[----:B------:R0:W-:Y:S01]  /*6f90*/  @!P0 STG.E.64 desc[UR4][R76.64+0xd0], R2 ;  /* 0x0000d0024c008986 */ /* 0x0001e2000c101b04 */
[----:B------:R-:W-:Y:S01]  /*6fa0*/  @!P0 IMAD.MOV.U32 R30, RZ, RZ, R2 ;  /* 0x000000ffff1e8224 */ /* 0x000fe200078e0002 */
[----:B------:R-:W-:Y:S02]  /*6fb0*/  @!P0 MOV R31, R3 ;  /* 0x00000003001f8202 */ /* 0x000fe40000000f00 */
        /* <DEDUP_REMOVED lines=29> */
.L_x_130:
[----:B------:R-:W-:Y:S05]  /*7190*/  BSYNC.RECONVERGENT B2 ;  /* 0x0000000000027941 */ /* 0x000fea0003800200 */
.L_x_129:
[----:B------:R-:W-:-:S08]  /*71a0*/  DADD R6, R78, R6 ;  /* 0x000000004e067229 */ /* 0x000fd00000000006 */
[----:B------:R-:W-:-:S11]  /*71b0*/  DMUL R4, R6, 0.5 ;  /* 0x3fe0000006047828 */ /* 0x000fd60000000000 */
.L_x_128:
[----:B------:R-:W-:Y:S05]  /*71c0*/  BSYNC.RECONVERGENT B1 ;  /* 0x0000000000017941 */ /* 0x000fea0003800200 */
.L_x_127:
        /* <DEDUP_REMOVED lines=68> */
.L_x_134:
[----:B------:R-:W-:Y:S05]  /*7610*/  BSYNC.RECONVERGENT B2 ;  /* 0x0000000000027941 */ /* 0x000fea0003800200 */
.L_x_133:
[----:B------:R-:W-:-:S08]  /*7620*/  DADD R6, R78, R6 ;  /* 0x000000004e067229 */ /* 0x000fd00000000006 */
[----:B------:R-:W-:-:S11]  /*7630*/  DMUL R2, R6, 0.5 ;  /* 0x3fe0000006027828 */ /* 0x000fd60000000000 */
.L_x_132:
[----:B------:R-:W-:Y:S05]  /*7640*/  BSYNC.RECONVERGENT B1 ;  /* 0x0000000000017941 */ /* 0x000fea0003800200 */
.L_x_131:
        /* <DEDUP_REMOVED lines=68> */
.L_x_138:
[----:B------:R-:W-:Y:S05]  /*7a90*/  BSYNC.RECONVERGENT B2 ;  /* 0x0000000000027941 */ /* 0x000fea0003800200 */
.L_x_137:
[----:B------:R-:W-:-:S08]  /*7aa0*/  DADD R6, R78, R6 ;  /* 0x000000004e067229 */ /* 0x000fd00000000006 */
[----:B------:R-:W-:-:S11]  /*7ab0*/  DMUL R4, R6, 0.5 ;  /* 0x3fe0000006047828 */ /* 0x000fd60000000000 */
.L_x_136:
[----:B------:R-:W-:Y:S05]  /*7ac0*/  BSYNC.RECONVERGENT B1 ;  /* 0x0000000000017941 */ /* 0x000fea0003800200 */
.L_x_135:
        /* <DEDUP_REMOVED lines=68> */
.L_x_142:
[----:B------:R-:W-:Y:S05]  /*7f10*/  BSYNC.RECONVERGENT B2 ;  /* 0x0000000000027941 */ /* 0x000fea0003800200 */
.L_x_141:
[----:B------:R-:W-:-:S08]  /*7f20*/  DADD R6, R78, R6 ;  /* 0x000000004e067229 */ /* 0x000fd00000000006 */
[----:B------:R-:W-:-:S11]  /*7f30*/  DMUL R2, R6, 0.5 ;  /* 0x3fe0000006027828 */ /* 0x000fd60000000000 */
.L_x_140:
[----:B------:R-:W-:Y:S05]  /*7f40*/  BSYNC.RECONVERGENT B1 ;  /* 0x0000000000017941 */ /* 0x000fea0003800200 */
.L_x_139:
[----:B------:R-:W-:Y:S01]  /*7f50*/  DSETP.MIN.AND P0, P1, R52, R50, PT ;  /* 0x000000323400722a */ /* 0x000fe20003900000 */
[----:B------:R-:W-:Y:S01]  /*7f60*/  IMAD.MOV.U32 R4, RZ, RZ, R52 ;  /* 0x000000ffff047224 */ /* 0x000fe200078e0034 */
[----:B------:R-:W-:Y:S01]  /*7f70*/  DSETP.MIN.AND P2, P3, R60, R48, PT ;  /* 0x000000303c00722a */ /* 0x000fe20003b40000 */
[----:B------:R-:W-:Y:S01]  /*7f80*/  IMAD.MOV.U32 R7, RZ, RZ, R50 ;  /* 0x000000ffff077224 */ /* 0x000fe200078e0032 */
[----:B------:R-:W-:Y:S01]  /*7f90*/  BSSY.RECONVERGENT B1, `(.L_x_143) ;  /* 0x0000042000017945 */ /* 0x000fe20003800200 */
[----:B------:R-:W-:Y:S02]  /*7fa0*/  IMAD.MOV.U32 R5, RZ, RZ, R53 ;  /* 0x000000ffff057224 */ /* 0x000fe400078e0035 */
[----:B------:R-:W-:Y:S01]  /*7fb0*/  IMAD.MOV.U32 R8, RZ, RZ, R49 ;  /* 0x000000ffff087224 */ /* 0x000fe200078e0031 */
[----:B------:R-:W-:Y:S01]  /*7fc0*/  SEL R78, R4, R7, P0 ;  /* 0x00000007044e7207 */ /* 0x000fe20000000000 */
[----:B------:R-:W-:Y:S01]  /*7fd0*/  IMAD.MOV.U32 R7, RZ, RZ, R61 ;  /* 0x000000ffff077224 */ /* 0x000fe200078e003d */
[----:B------:R-:W-:Y:S01]  /*7fe0*/  MOV R4, R51 ;  /* 0x0000003300047202 */ /* 0x000fe20000000f00 */
[----:B------:R-:W-:-:S03]  /*7ff0*/  IMAD.MOV.U32 R6, RZ, RZ, R60 ;  /* 0x000000ffff067224 */ /* 0x000fc600078e003c */
[----:B------:R-:W-:Y:S02]  /*8000*/  FSEL R79, R5, R4, P0 ;  /* 0x00000004054f7208 */ /* 0x000fe40000000000 */
[----:B------:R-:W-:Y:S02]  /*8010*/  MOV R5, R48 ;  /* 0x0000003000057202 */ /* 0x000fe40000000f00 */
[----:B------:R-:W-:Y:S02]  /*8020*/  FSEL R7, R7, R8, P2 ;  /* 0x0000000807077208 */ /* 0x000fe40001000000 */
[----:B------:R-:W-:Y:S02]  /*8030*/  SEL R6, R6, R5, P2 ;  /* 0x0000000506067207 */ /* 0x000fe40001000000 */
[----:B------:R-:W-:Y:S01]  /*8040*/  @P1 LOP3.LUT R79, R4, 0x80000, RZ, 0xfc, !PT ;  /* 0x00080000044f1812 */ /* 0x000fe200078efcff */
[----:B------:R-:W-:Y:S01]  /*8050*/  IMAD.MOV.U32 R4, RZ, RZ, R78 ;  /* 0x000000ffff047224 */ /* 0x000fe200078e004e */
[----:B------:R-:W-:Y:S01]  /*8060*/  @P3 LOP3.LUT R7, R8, 0x80000, RZ, 0xfc, !PT ;  /* 0x0008000008073812 */ /* 0x000fe200078efcff */
[----:B------:R-:W-:-:S02]  /*8070*/  IMAD.MOV.U32 R9, RZ, RZ, R6 ;  /* 0x000000ffff097224 */ /* 0x000fc400078e0006 */
[----:B------:R-:W-:Y:S01]  /*8080*/  IMAD.MOV.U32 R5, RZ, RZ, R79 ;  /* 0x000000ffff057224 */ /* 0x000fe200078e004f */
[----:B------:R-:W-:Y:S01]  /*8090*/  MOV R10, R7 ;  /* 0x00000007000a7202 */ /* 0x000fe20000000f00 */
[----:B------:R-:W-:Y:S01]  /*80a0*/  IMAD.MOV.U32 R80, RZ, RZ, R7 ;  /* 0x000000ffff507224 */ /* 0x000fe200078e0007 */
[C-C-:B------:R-:W-:Y:S01]  /*80b0*/  DSETP.MAX.AND P2, P3, R78.reuse, R6.reuse, PT ;  /* 0x000000064e00722a */ /* 0x140fe20003b4f000 */
[----:B------:R-:W-:Y:S01]  /*80c0*/  IMAD.MOV.U32 R8, RZ, RZ, R78 ;  /* 0x000000ffff087224 */ /* 0x000fe200078e004e */
[----:B------:R-:W-:-:S06]  /*80d0*/  DSETP.MIN.AND P0, P1, R78, R6, PT ;  /* 0x000000064e00722a */ /* 0x000fcc0003900000 */
[----:B------:R-:W-:Y:S01]  /*80e0*/  SEL R4, R4, R9, P0 ;  /* 0x0000000904047207 */ /* 0x000fe20000000000 */
[----:B------:R-:W-:Y:S01]  /*80f0*/  IMAD.MOV.U32 R9, RZ, RZ, R79 ;  /* 0x000000ffff097224 */ /* 0x000fe200078e004f */
[----:B------:R-:W-:Y:S01]  /*8100*/  FSEL R5, R5, R10, P0 ;  /* 0x0000000a05057208 */ /* 0x000fe20000000000 */
[----:B------:R-:W-:-:S03]  /*8110*/  DSETP.GEU.AND P0, PT, R2, R28, PT ;  /* 0x0000001c0200722a */ /* 0x000fc60003f0e000 */
[----:B------:R-:W-:Y:S02]  /*8120*/  FSEL R11, R9, R80, P2 ;  /* 0x00000050090b7208 */ /* 0x000fe40001000000 */
[----:B------:R-:W-:Y:S02]  /*8130*/  MOV R9, R6 ;  /* 0x0000000600097202 */ /* 0x000fe40000000f00 */
[----:B------:R-:W-:Y:S02]  /*8140*/  @P3 LOP3.LUT R11, R80, 0x80000, RZ, 0xfc, !PT ;  /* 0x00080000500b3812 */ /* 0x000fe400078efcff */
[----:B------:R-:W-:Y:S02]  /*8150*/  SEL R8, R8, R9, P2 ;  /* 0x0000000908087207 */ /* 0x000fe40001000000 */
[----:B------:R-:W-:Y:S01]  /*8160*/  @P1 LOP3.LUT R5, R10, 0x80000, RZ, 0xfc, !PT ;  /* 0x000800000a051812 */ /* 0x000fe200078efcff */
[----:B------:R-:W-:Y:S02]  /*8170*/  IMAD.MOV.U32 R9, RZ, RZ, R11 ;  /* 0x000000ffff097224 */ /* 0x000fe400078e000b */
[----:B------:R0:W-:Y:S01]  /*8180*/  @!P0 STG.E.64 desc[UR4][R76.64+0xd8], R2 ;  /* 0x0000d8024c008986 */ /* 0x0001e2000c101b04 */
[----:B------:R-:W-:-:S02]  /*8190*/  @!P0 IMAD.MOV.U32 R28, RZ, RZ, R2 ;  /* 0x000000ffff1c8224 */ /* 0x000fc400078e0002 */
[----:B------:R-:W-:Y:S01]  /*81a0*/  @!P0 IMAD.MOV.U32 R29, RZ, RZ, R3 ;  /* 0x000000ffff1d8224 */ /* 0x000fe200078e0003 */
        /* <DEDUP_REMOVED lines=29> */
.L_x_146:
[----:B------:R-:W-:Y:S05]  /*8380*/  BSYNC.RECONVERGENT B2 ;  /* 0x0000000000027941 */ /* 0x000fea0003800200 */
.L_x_145:
[----:B------:R-:W-:-:S08]  /*8390*/  DADD R6, R78, R6 ;  /* 0x000000004e067229 */ /* 0x000fd00000000006 */
[----:B------:R-:W-:-:S11]  /*83a0*/  DMUL R4, R6, 0.5 ;  /* 0x3fe0000006047828 */ /* 0x000fd60000000000 */
.L_x_144:
[----:B------:R-:W-:Y:S05]  /*83b0*/  BSYNC.RECONVERGENT B1 ;  /* 0x0000000000017941 */ /* 0x000fea0003800200 */
.L_x_143:
        /* <DEDUP_REMOVED lines=68> */
.L_x_150:
[----:B------:R-:W-:Y:S05]  /*8800*/  BSYNC.RECONVERGENT B2 ;  /* 0x0000000000027941 */ /* 0x000fea0003800200 */
.L_x_149:
[----:B------:R-:W-:-:S08]  /*8810*/  DADD R6, R78, R6 ;  /* 0x000000004e067229 */ /* 0x000fd00000000006 */
[----:B------:R-:W-:-:S11]  /*8820*/  DMUL R2, R6, 0.5 ;  /* 0x3fe0000006027828 */ /* 0x000fd60000000000 */
.L_x_148:
[----:B------:R-:W-:Y:S05]  /*8830*/  BSYNC.RECONVERGENT B1 ;  /* 0x0000000000017941 */ /* 0x000fea0003800200 */
.L_x_147:
        /* <DEDUP_REMOVED lines=68> */
.L_x_154:
[----:B------:R-:W-:Y:S05]  /*8c80*/  BSYNC.RECONVERGENT B2 ;  /* 0x0000000000027941 */ /* 0x000fea0003800200 */
.L_x_153:
[----:B------:R-:W-:-:S08]  /*8c90*/  DADD R6, R78, R6 ;  /* 0x000000004e067229 */ /* 0x000fd00000000006 */
[----:B------:R-:W-:-:S11]  /*8ca0*/  DMUL R4, R6, 0.5 ;  /* 0x3fe0000006047828 */ /* 0x000fd60000000000 */
.L_x_152:
[----:B------:R-:W-:Y:S05]  /*8cb0*/  BSYNC.RECONVERGENT B1 ;  /* 0x0000000000017941 */ /* 0x000fea0003800200 */
.L_x_151:
        /* <DEDUP_REMOVED lines=68> */
.L_x_158:
[----:B------:R-:W-:Y:S05]  /*9100*/  BSYNC.RECONVERGENT B2 ;  /* 0x0000000000027941 */ /* 0x000fea0003800200 */
.L_x_157:
[----:B------:R-:W-:-:S08]  /*9110*/  DADD R6, R78, R6 ;  /* 0x000000004e067229 */ /* 0x000fd00000000006 */
[----:B------:R-:W-:-:S11]  /*9120*/  DMUL R2, R6, 0.5 ;  /* 0x3fe0000006027828 */ /* 0x000fd60000000000 */
.L_x_156:
[----:B------:R-:W-:Y:S05]  /*9130*/  BSYNC.RECONVERGENT B1 ;  /* 0x0000000000017941 */ /* 0x000fea0003800200 */
.L_x_155:
        /* <DEDUP_REMOVED lines=67> */
.L_x_162:
[----:B------:R-:W-:Y:S05]  /*9570*/  BSYNC.RECONVERGENT B2 ;  /* 0x0000000000027941 */ /* 0x000fea0003800200 */
.L_x_161:
[----:B------:R-:W-:-:S08]  /*9580*/  DADD R6, R78, R6 ;  /* 0x000000004e067229 */ /* 0x000fd00000000006 */
[----:B------:R-:W-:-:S11]  /*9590*/  DMUL R4, R6, 0.5 ;  /* 0x3fe0000006047828 */ /* 0x000fd60000000000 */
.L_x_160:
[----:B------:R-:W-:Y:S05]  /*95a0*/  BSYNC.RECONVERGENT B1 ;  /* 0x0000000000017941 */ /* 0x000fea0003800200 */
.L_x_159:
        /* <DEDUP_REMOVED lines=16> */
[----:B------:R-:W-:Y:S02]  /*96b0*/  IMAD.MOV.U32 R2, RZ, RZ, R67 ;  /* 0x000000ffff027224 */ /* 0x000fe400078e0043 */
[----:B------:R-:W-:-:S03]  /*96c0*/  IMAD.MOV.U32 R8, RZ, RZ, R78 ;  /* 0x000000ffff087224 */ /* 0x000fc600078e004e */
[----:B------:R-:W-:Y:S01]  /*96d0*/  FSEL R9, R2, R7, P3 ;  /* 0x0000000702097208 */ /* 0x000fe20001800000 */
[----:B------:R-:W-:-:S05]  /*96e0*/  IMAD.MOV.U32 R2, RZ, RZ, R66 ;  /* 0x000000ffff027224 */ /* 0x000fca00078e0042 */
[----:B------:R-:W-:Y:S01]  /*96f0*/  SEL R6, R2, R3, P3 ;  /* 0x0000000302067207 */ /* 0x000fe20001800000 */
[----:B------:R-:W-:Y:S01]  /*9700*/  IMAD.MOV.U32 R2, RZ, RZ, R78 ;  /* 0x000000ffff027224 */ /* 0x000fe200078e004e */
[----:B------:R-:W-:Y:S02]  /*9710*/  @P4 LOP3.LUT R9, R7, 0x80000, RZ, 0xfc, !PT ;  /* 0x0008000007094812 */ /* 0x000fe400078efcff */
[----:B------:R-:W-:-:S03]  /*9720*/  MOV R3, R79 ;  /* 0x0000004f00037202 */ /* 0x000fc60000000f00 */
[----:B------:R-:W-:Y:S02]  /*9730*/  IMAD.MOV.U32 R7, RZ, RZ, R9 ;  /* 0x000000ffff077224 */ /* 0x000fe400078e0009 */
[----:B------:R-:W-:Y:S02]  /*9740*/  IMAD.MOV.U32 R9, RZ, RZ, R6 ;  /* 0x000000ffff097224 */ /* 0x000fe400078e0006 */
[----:B------:R-:W-:Y:S01]  /*9750*/  IMAD.MOV.U32 R80, RZ, RZ, R7 ;  /* 0x000000ffff507224 */ /* 0x000fe200078e0007 */
[----:B------:R-:W-:Y:S01]  /*9760*/  MOV R10, R7 ;  /* 0x00000007000a7202 */ /* 0x000fe20000000f00 */
        /* <DEDUP_REMOVED lines=40> */
.L_x_166:
[----:B------:R-:W-:Y:S05]  /*99f0*/  BSYNC.RECONVERGENT B2 ;  /* 0x0000000000027941 */ /* 0x000fea0003800200 */
.L_x_165:
[----:B------:R-:W-:-:S08]  /*9a00*/  DADD R6, R78, R6 ;  /* 0x000000004e067229 */ /* 0x000fd00000000006 */
[----:B------:R-:W-:-:S11]  /*9a10*/  DMUL R2, R6, 0.5 ;  /* 0x3fe0000006027828 */ /* 0x000fd60000000000 */
.L_x_164:
[----:B------:R-:W-:Y:S05]  /*9a20*/  BSYNC.RECONVERGENT B1 ;  /* 0x0000000000017941 */ /* 0x000fea0003800200 */
.L_x_163:
        /* <DEDUP_REMOVED lines=26> */
[--C-:B------:R-:W-:Y:S02]  /*9bd0*/  IMAD.MOV.U32 R80, RZ, RZ, R7.reuse ;  /* 0x000000ffff507224 */ /* 0x100fe400078e0007 */
[C-C-:B------:R-:W-:Y:S01]  /*9be0*/  DSETP.MIN.AND P1, P2, R78.reuse, R6.reuse, PT ;  /* 0x000000064e00722a */ /* 0x140fe20003a20000 */
[----:B------:R-:W-:Y:S01]  /*9bf0*/  IMAD.MOV.U32 R10, RZ, RZ, R7 ;  /* 0x000000ffff0a7224 */ /* 0x000fe200078e0007 */
[----:B------:R-:W-:-:S04]  /*9c00*/  DSETP.MAX.AND P3, P4, R78, R6, PT ;  /* 0x000000064e00722a */ /* 0x000fc80003c6f000 */
        /* <DEDUP_REMOVED lines=38> */
.L_x_170:
[----:B------:R-:W-:Y:S05]  /*9e70*/  BSYNC.RECONVERGENT B2 ;  /* 0x0000000000027941 */ /* 0x000fea0003800200 */
.L_x_169:
[----:B------:R-:W-:-:S08]  /*9e80*/  DADD R6, R78, R6 ;  /* 0x000000004e067229 */ /* 0x000fd00000000006 */
[----:B------:R-:W-:-:S11]  /*9e90*/  DMUL R4, R6, 0.5 ;  /* 0x3fe0000006047828 */ /* 0x000fd60000000000 */
.L_x_168:
[----:B------:R-:W-:Y:S05]  /*9ea0*/  BSYNC.RECONVERGENT B1 ;  /* 0x0000000000017941 */ /* 0x000fea0003800200 */
.L_x_167:
        /* <DEDUP_REMOVED lines=15> */
[----:B------:R-:W-:Y:S01]  /*9fa0*/  MOV R8, R78 ;  /* 0x0000004e00087202 */ /* 0x000fe20000000f00 */
[----:B------:R-:W-:Y:S01]  /*9fb0*/  DSETP.MIN.AND P3, P4, R60, R48, PT ;  /* 0x000000303c00722a */ /* 0x000fe20003c60000 */
[----:B------:R0:W-:Y:S05]  /*9fc0*/  @!P0 STG.E.64 desc[UR4][R76.64+0x48], R4 ;  /* 0x000048044c008986 */ /* 0x0001ea000c101b04 */
[----:B------:R-:W-:Y:S01]  /*9fd0*/  FSEL R9, R2, R7, P3 ;  /* 0x0000000702097208 */ /* 0x000fe20001800000 */
[----:B------:R-:W-:-:S05]  /*9fe0*/  IMAD.MOV.U32 R2, RZ, RZ, R60 ;  /* 0x000000ffff027224 */ /* 0x000fca00078e003c */
[----:B------:R-:W-:Y:S01]  /*9ff0*/  SEL R6, R2, R3, P3 ;  /* 0x0000000302067207 */ /* 0x000fe20001800000 */
[----:B------:R-:W-:Y:S01]  /*a000*/  IMAD.MOV.U32 R2, RZ, RZ, R78 ;  /* 0x000000ffff027224 */ /* 0x000fe200078e004e */
[----:B------:R-:W-:Y:S01]  /*a010*/  @P4 LOP3.LUT R9, R7, 0x80000, RZ, 0xfc, !PT ;  /* 0x0008000007094812 */ /* 0x000fe200078efcff */
[----:B------:R-:W-:-:S03]  /*a020*/  IMAD.MOV.U32 R3, RZ, RZ, R79 ;  /* 0x000000ffff037224 */ /* 0x000fc600078e004f */
[----:B------:R-:W-:Y:S01]  /*a030*/  MOV R7, R9 ;  /* 0x0000000900077202 */ /* 0x000fe20000000f00 */
[----:B------:R-:W-:-:S04]  /*a040*/  IMAD.MOV.U32 R9, RZ, RZ, R6 ;  /* 0x000000ffff097224 */ /* 0x000fc800078e0006 */
[--C-:B------:R-:W-:Y:S01]  /*a050*/  IMAD.MOV.U32 R80, RZ, RZ, R7.reuse ;  /* 0x000000ffff507224 */ /* 0x100fe200078e0007 */
[C-C-:B------:R-:W-:Y:S01]  /*a060*/  DSETP.MAX.AND P3, P4, R78.reuse, R6.reuse, PT ;  /* 0x000000064e00722a */ /* 0x140fe20003c6f000 */
[----:B------:R-:W-:Y:S01]  /*a070*/  IMAD.MOV.U32 R10, RZ, RZ, R7 ;  /* 0x000000ffff0a7224 */ /* 0x000fe200078e0007 */
[----:B------:R-:W-:-:S06]  /*a080*/  DSETP.MIN.AND P1, P2, R78, R6, PT ;  /* 0x000000064e00722a */ /* 0x000fcc0003a20000 */
[----:B------:R-:W-:Y:S01]  /*a090*/  SEL R2, R2, R9, P1 ;  /* 0x0000000902027207 */ /* 0x000fe20000800000 */
[----:B------:R-:W-:Y:S01]  /*a0a0*/  IMAD.MOV.U32 R9, RZ, RZ, R79 ;  /* 0x000000ffff097224 */ /* 0x000fe200078e004f */
[----:B------:R-:W-:-:S04]  /*a0b0*/  FSEL R3, R3, R10, P1 ;  /* 0x0000000a03037208 */ /* 0x000fc80000800000 */
[----:B------:R-:W-:Y:S02]  /*a0c0*/  FSEL R11, R9, R80, P3 ;  /* 0x00000050090b7208 */ /* 0x000fe40001800000 */
[----:B------:R-:W-:Y:S02]  /*a0d0*/  MOV R9, R6 ;  /* 0x0000000600097202 */ /* 0x000fe40000000f00 */
        /* <DEDUP_REMOVED lines=33> */
.L_x_174:
[----:B------:R-:W-:Y:S05]  /*a2f0*/  BSYNC.RECONVERGENT B2 ;  /* 0x0000000000027941 */ /* 0x000fea0003800200 */
.L_x_173:
[----:B------:R-:W-:-:S08]  /*a300*/  DADD R6, R78, R6 ;  /* 0x000000004e067229 */ /* 0x000fd00000000006 */
[----:B------:R-:W-:-:S11]  /*a310*/  DMUL R2, R6, 0.5 ;  /* 0x3fe0000006027828 */ /* 0x000fd60000000000 */
.L_x_172:
[----:B------:R-:W-:Y:S05]  /*a320*/  BSYNC.RECONVERGENT B1 ;  /* 0x0000000000017941 */ /* 0x000fea0003800200 */
.L_x_171:
        /* <DEDUP_REMOVED lines=67> */
.L_x_178:
[----:B------:R-:W-:Y:S05]  /*a760*/  BSYNC.RECONVERGENT B2 ;  /* 0x0000000000027941 */ /* 0x000fea0003800200 */
.L_x_177:
[----:B------:R-:W-:-:S08]  /*a770*/  DADD R6, R78, R6 ;  /* 0x000000004e067229 */ /* 0x000fd00000000006 */
[----:B------:R-:W-:-:S11]  /*a780*/  DMUL R4, R6, 0.5 ;  /* 0x3fe0000006047828 */ /* 0x000fd60000000000 */
.L_x_176:
[----:B------:R-:W-:Y:S05]  /*a790*/  BSYNC.RECONVERGENT B1 ;  /* 0x0000000000017941 */ /* 0x000fea0003800200 */
.L_x_175:
        /* <DEDUP_REMOVED lines=16> */
[----:B------:R-:W-:Y:S02]  /*a8a0*/  IMAD.MOV.U32 R2, RZ, RZ, R73 ;  /* 0x000000ffff027224 */ /* 0x000fe400078e0049 */
[----:B------:R-:W-:-:S03]  /*a8b0*/  IMAD.MOV.U32 R8, RZ, RZ, R78 ;  /* 0x000000ffff087224 */ /* 0x000fc600078e004e */
[----:B------:R-:W-:Y:S02]  /*a8c0*/  FSEL R9, R2, R7, P3 ;  /* 0x0000000702097208 */ /* 0x000fe40001800000 */
[----:B------:R-:W-:-:S04]  /*a8d0*/  MOV R2, R72 ;  /* 0x0000004800027202 */ /* 0x000fc80000000f00 */
[----:B------:R-:W-:Y:S01]  /*a8e0*/  SEL R6, R2, R3, P3 ;  /* 0x0000000302067207 */ /* 0x000fe20001800000 */
[----:B------:R-:W-:Y:S01]  /*a8f0*/  IMAD.MOV.U32 R2, RZ, RZ, R78 ;  /* 0x000000ffff027224 */ /* 0x000fe200078e004e */
[----:B------:R-:W-:Y:S01]  /*a900*/  @P4 LOP3.LUT R9, R7, 0x80000, RZ, 0xfc, !PT ;  /* 0x0008000007094812 */ /* 0x000fe200078efcff */
[----:B------:R-:W-:-:S04]  /*a910*/  IMAD.MOV.U32 R3, RZ, RZ, R79 ;  /* 0x000000ffff037224 */ /* 0x000fc800078e004f */
[----:B------:R-:W-:Y:S01]  /*a920*/  IMAD.MOV.U32 R7, RZ, RZ, R9 ;  /* 0x000000ffff077224 */ /* 0x000fe200078e0009 */
[----:B------:R-:W-:-:S03]  /*a930*/  MOV R9, R6 ;  /* 0x0000000600097202 */ /* 0x000fc60000000f00 */
        /* <DEDUP_REMOVED lines=42> */
.L_x_182:
[----:B------:R-:W-:Y:S05]  /*abe0*/  BSYNC.RECONVERGENT B2 ;  /* 0x0000000000027941 */ /* 0x000fea0003800200 */
.L_x_181:
[----:B------:R-:W-:-:S08]  /*abf0*/  DADD R6, R78, R6 ;  /* 0x000000004e067229 */ /* 0x000fd00000000006 */
[----:B------:R-:W-:-:S11]  /*ac00*/  DMUL R2, R6, 0.5 ;  /* 0x3fe0000006027828 */ /* 0x000fd60000000000 */
.L_x_180:
[----:B------:R-:W-:Y:S05]  /*ac10*/  BSYNC.RECONVERGENT B1 ;  /* 0x0000000000017941 */ /* 0x000fea0003800200 */
.L_x_179:
        /* <DEDUP_REMOVED lines=68> */
.L_x_186:
[----:B------:R-:W-:Y:S05]  /*b060*/  BSYNC.RECONVERGENT B2 ;  /* 0x0000000000027941 */ /* 0x000fea0003800200 */
.L_x_185:
[----:B------:R-:W-:-:S08]  /*b070*/  DADD R6, R78, R6 ;  /* 0x000000004e067229 */ /* 0x000fd00000000006 */
[----:B------:R-:W-:-:S11]  /*b080*/  DMUL R4, R6, 0.5 ;  /* 0x3fe0000006047828 */ /* 0x000fd60000000000 */
.L_x_184:
[----:B------:R-:W-:Y:S05]  /*b090*/  BSYNC.RECONVERGENT B1 ;  /* 0x0000000000017941 */ /* 0x000fea0003800200 */
.L_x_183:
        /* <DEDUP_REMOVED lines=68> */
.L_x_190:
[----:B------:R-:W-:Y:S05]  /*b4e0*/  BSYNC.RECONVERGENT B2 ;  /* 0x0000000000027941 */ /* 0x000fea0003800200 */
.L_x_189:
[----:B------:R-:W-:-:S08]  /*b4f0*/  DADD R6, R78, R6 ;  /* 0x000000004e067229 */ /* 0x000fd00000000006 */
[----:B------:R-:W-:-:S11]  /*b500*/  DMUL R2, R6, 0.5 ;  /* 0x3fe0000006027828 */ /* 0x000fd60000000000 */
.L_x_188:
[----:B------:R-:W-:Y:S05]  /*b510*/  BSYNC.RECONVERGENT B1 ;  /* 0x0000000000017941 */ /* 0x000fea0003800200 */
.L_x_187:
        /* <DEDUP_REMOVED lines=67> */
.L_x_194:
[----:B------:R-:W-:Y:S05]  /*b950*/  BSYNC.RECONVERGENT B2 ;  /* 0x0000000000027941 */ /* 0x000fea0003800200 */
.L_x_193:
[----:B------:R-:W-:-:S08]  /*b960*/  DADD R6, R78, R6 ;  /* 0x000000004e067229 */ /* 0x000fd00000000006 */
[----:B------:R-:W-:-:S11]  /*b970*/  DMUL R4, R6, 0.5 ;  /* 0x3fe0000006047828 */ /* 0x000fd60000000000 */
.L_x_192:
[----:B------:R-:W-:Y:S05]  /*b980*/  BSYNC.RECONVERGENT B1 ;  /* 0x0000000000017941 */ /* 0x000fea0003800200 */
.L_x_191:
        /* <DEDUP_REMOVED lines=68> */
.L_x_198:
[----:B------:R-:W-:Y:S05]  /*bdd0*/  BSYNC.RECONVERGENT B2 ;  /* 0x0000000000027941 */ /* 0x000fea0003800200 */
.L_x_197:
[----:B------:R-:W-:-:S08]  /*bde0*/  DADD R6, R78, R6 ;  /* 0x000000004e067229 */ /* 0x000fd00000000006 */
[----:B------:R-:W-:-:S11]  /*bdf0*/  DMUL R2, R6, 0.5 ;  /* 0x3fe0000006027828 */ /* 0x000fd60000000000 */
.L_x_196:
[----:B------:R-:W-:Y:S05]  /*be00*/  BSYNC.RECONVERGENT B1 ;  /* 0x0000000000017941 */ /* 0x000fea0003800200 */
.L_x_195:
        /* <DEDUP_REMOVED lines=68> */
.L_x_202:
[----:B------:R-:W-:Y:S05]  /*c250*/  BSYNC.RECONVERGENT B2 ;  /* 0x0000000000027941 */ /* 0x000fea0003800200 */
.L_x_201:
[----:B------:R-:W-:-:S08]  /*c260*/  DADD R6, R78, R6 ;  /* 0x000000004e067229 */ /* 0x000fd00000000006 */
[----:B------:R-:W-:-:S11]  /*c270*/  DMUL R4, R6, 0.5 ;  /* 0x3fe0000006047828 */ /* 0x000fd60000000000 */
.L_x_200:
[----:B------:R-:W-:Y:S05]  /*c280*/  BSYNC.RECONVERGENT B1 ;  /* 0x0000000000017941 */ /* 0x000fea0003800200 */
.L_x_199:
        /* <DEDUP_REMOVED lines=68> */
.L_x_206:
[----:B------:R-:W-:Y:S05]  /*c6d0*/  BSYNC.RECONVERGENT B2 ;  /* 0x0000000000027941 */ /* 0x000fea0003800200 */
.L_x_205:
[----:B------:R-:W-:-:S08]  /*c6e0*/  DADD R6, R78, R6 ;  /* 0x000000004e067229 */ /* 0x000fd00000000006 */
[----:B------:R-:W-:-:S11]  /*c6f0*/  DMUL R2, R6, 0.5 ;  /* 0x3fe0000006027828 */ /* 0x000fd60000000000 */
.L_x_204:
[----:B------:R-:W-:Y:S05]  /*c700*/  BSYNC.RECONVERGENT B1 ;  /* 0x0000000000017941 */ /* 0x000fea0003800200 */
.L_x_203:
        /* <DEDUP_REMOVED lines=67> */
.L_x_210:
[----:B------:R-:W-:Y:S05]  /*cb40*/  BSYNC.RECONVERGENT B2 ;  /* 0x0000000000027941 */ /* 0x000fea0003800200 */
.L_x_209:
[----:B------:R-:W-:-:S08]  /*cb50*/  DADD R6, R78, R6 ;  /* 0x000000004e067229 */ /* 0x000fd00000000006 */
[----:B------:R-:W-:-:S11]  /*cb60*/  DMUL R4, R6, 0.5 ;  /* 0x3fe0000006047828 */ /* 0x000fd60000000000 */
.L_x_208:
[----:B------:R-:W-:Y:S05]  /*cb70*/  BSYNC.RECONVERGENT B1 ;  /* 0x0000000000017941 */ /* 0x000fea0003800200 */
.L_x_207:
        /* <DEDUP_REMOVED lines=68> */
.L_x_214:
[----:B------:R-:W-:Y:S05]  /*cfc0*/  BSYNC.RECONVERGENT B2 ;  /* 0x0000000000027941 */ /* 0x000fea0003800200 */
.L_x_213:
[----:B------:R-:W-:-:S08]  /*cfd0*/  DADD R6, R78, R6 ;  /* 0x000000004e067229 */ /* 0x000fd00000000006 */
[----:B------:R-:W-:-:S11]  /*cfe0*/  DMUL R2, R6, 0.5 ;  /* 0x3fe0000006027828 */ /* 0x000fd60000000000 */
.L_x_212:
[----:B------:R-:W-:Y:S05]  /*cff0*/  BSYNC.RECONVERGENT B1 ;  /* 0x0000000000017941 */ /* 0x000fea0003800200 */
.L_x_211:
        /* <DEDUP_REMOVED lines=68> */
.L_x_218:
[----:B------:R-:W-:Y:S05]  /*d440*/  BSYNC.RECONVERGENT B2 ;  /* 0x0000000000027941 */ /* 0x000fea0003800200 */
.L_x_217:
[----:B------:R-:W-:-:S08]  /*d450*/  DADD R6, R78, R6 ;  /* 0x000000004e067229 */ /* 0x000fd00000000006 */
[----:B------:R-:W-:-:S11]  /*d460*/  DMUL R4, R6, 0.5 ;  /* 0x3fe0000006047828 */ /* 0x000fd60000000000 */
.L_x_216:
[----:B------:R-:W-:Y:S05]  /*d470*/  BSYNC.RECONVERGENT B1 ;  /* 0x0000000000017941 */ /* 0x000fea0003800200 */
.L_x_215:
        /* <DEDUP_REMOVED lines=68> */
.L_x_222:
[----:B------:R-:W-:Y:S05]  /*d8c0*/  BSYNC.RECONVERGENT B2 ;  /* 0x0000000000027941 */ /* 0x000fea0003800200 */
.L_x_221:
[----:B------:R-:W-:-:S08]  /*d8d0*/  DADD R6, R78, R6 ;  /* 0x000000004e067229 */ /* 0x000fd00000000006 */
[----:B------:R-:W-:-:S11]  /*d8e0*/  DMUL R8, R6, 0.5 ;  /* 0x3fe0000006087828 */ /* 0x000fd60000000000 */
.L_x_220:
[----:B------:R-:W-:Y:S05]  /*d8f0*/  BSYNC.RECONVERGENT B1 ;  /* 0x0000000000017941 */ /* 0x000fea0003800200 */
.L_x_219:
[----:B------:R-:W-:Y:S01]  /*d900*/  DSETP.MIN.AND P0, P1, R74, R72, PT ;  /* 0x000000484a00722a */ /* 0x000fe20003900000 */
[----:B------:R-:W-:Y:S01]  /*d910*/  IMAD.MOV.U32 R3, RZ, RZ, R72 ;  /* 0x000000ffff037224 */ /* 0x000fe200078e0048 */
[----:B------:R-:W-:Y:S01]  /*d920*/  DSETP.MIN.AND P2, P3, R70, R68, PT ;  /* 0x000000444600722a */ /* 0x000fe20003b40000 */
[----:B------:R-:W-:Y:S01]  /*d930*/  MOV R2, R74 ;  /* 0x0000004a00027202 */ /* 0x000fe20000000f00 */
[----:B------:R-:W-:Y:S01]  /*d940*/  IMAD.MOV.U32 R4, RZ, RZ, R73 ;  /* 0x000000ffff047224 */ /* 0x000fe200078e0049 */
[----:B------:R-:W-:Y:S01]  /*d950*/  MOV R10, R69 ;  /* 0x00000045000a7202 */ /* 0x000fe20000000f00 */
[----:B------:R-:W-:Y:S01]  /*d960*/  IMAD.MOV.U32 R5, RZ, RZ, R70 ;  /* 0x000000ffff057224 */ /* 0x000fe200078e0046 */
[----:B------:R-:W-:Y:S01]  /*d970*/  SEL R2, R2, R3, P0 ;  /* 0x0000000302027207 */ /* 0x000fe20000000000 */
[----:B------:R-:W-:Y:S01]  /*d980*/  IMAD.MOV.U32 R6, RZ, RZ, R68 ;  /* 0x000000ffff067224 */ /* 0x000fe200078e0044 */
[----:B------:R-:W-:Y:S01]  /*d990*/  FSEL R3, R75, R4, P0 ;  /* 0x000000044b037208 */ /* 0x000fe20000000000 */
[----:B------:R-:W-:Y:S01]  /*d9a0*/  BSSY.RECONVERGENT B1, `(.L_x_223) ;  /* 0x0000038000017945 */ /* 0x000fe20003800200 */
[----:B------:R-:W-:-:S02]  /*d9b0*/  FSEL R71, R71, R10, P2 ;  /* 0x0000000a47477208 */ /* 0x000fc40001000000 */
[----:B------:R-:W-:Y:S02]  /*d9c0*/  SEL R70, R5, R6, P2 ;  /* 0x0000000605467207 */ /* 0x000fe40001000000 */
[----:B------:R-:W-:Y:S01]  /*d9d0*/  @P1 LOP3.LUT R3, R4, 0x80000, RZ, 0xfc, !PT ;  /* 0x0008000004031812 */ /* 0x000fe200078efcff */
[----:B------:R-:W-:Y:S01]  /*d9e0*/  IMAD.MOV.U32 R4, RZ, RZ, R2 ;  /* 0x000000ffff047224 */ /* 0x000fe200078e0002 */
[----:B------:R-:W-:Y:S01]  /*d9f0*/  @P3 LOP3.LUT R71, R10, 0x80000, RZ, 0xfc, !PT ;  /* 0x000800000a473812 */ /* 0x000fe200078efcff */
        /* <DEDUP_REMOVED lines=10> */
[----:B------:R-:W-:Y:S01]  /*daa0*/  DSETP.GEU.AND P0, PT, R8, R26, PT ;  /* 0x0000001a0800722a */ /* 0x000fe20003f0e000 */
[----:B------:R-:W-:Y:S02]  /*dab0*/  MOV R5, R70 ;  /* 0x0000004600057202 */ /* 0x000fe40000000f00 */
[----:B------:R-:W-:Y:S02]  /*dac0*/  @P3 LOP3.LUT R11, R74, 0x80000, RZ, 0xfc, !PT ;  /* 0x000800004a0b3812 */ /* 0x000fe400078efcff */
[----:B------:R-:W-:-:S02]  /*dad0*/  SEL R4, R4, R5, P2 ;  /* 0x0000000504047207 */ /* 0x000fc40001000000 */
[----:B------:R-:W-:Y:S01]  /*dae0*/  @P1 LOP3.LUT R7, R10, 0x80000, RZ, 0xfc, !PT ;  /* 0x000800000a071812 */ /* 0x000fe200078efcff */
[----:B------:R-:W-:-:S06]  /*daf0*/  IMAD.MOV.U32 R5, RZ, RZ, R11 ;  /* 0x000000ffff057224 */ /* 0x000fcc00078e000b */
        /* <DEDUP_REMOVED lines=31> */
.L_x_226:
[----:B------:R-:W-:Y:S05]  /*dcf0*/  BSYNC.RECONVERGENT B2 ;  /* 0x0000000000027941 */ /* 0x000fea0003800200 */
.L_x_225:
[----:B------:R-:W-:-:S08]  /*dd00*/  DADD R2, R70, R2 ;  /* 0x0000000046027229 */ /* 0x000fd00000000002 */
[----:B------:R-:W-:-:S11]  /*dd10*/  DMUL R4, R2, 0.5 ;  /* 0x3fe0000002047828 */ /* 0x000fd60000000000 */
.L_x_224:
[----:B------:R-:W-:Y:S05]  /*dd20*/  BSYNC.RECONVERGENT B1 ;  /* 0x0000000000017941 */ /* 0x000fea0003800200 */
.L_x_223:
[----:B------:R-:W-:Y:S01]  /*dd30*/  DSETP.GEU.AND P0, PT, R4, R66, PT ;  /* 0x000000420400722a */ /* 0x000fe20003f0e000 */
[----:B------:R-:W-:Y:S01]  /*dd40*/  IMAD.MOV.U32 R3, RZ, RZ, R45 ;  /* 0x000000ffff037224 */ /* 0x000fe200078e002d */
[----:B------:R-:W-:Y:S01]  /*dd50*/  DSETP.MIN.AND P3, P4, R62, R44, PT ;  /* 0x0000002c3e00722a */ /* 0x000fe20003c60000 */
[----:B------:R-:W-:Y:S01]  /*dd60*/  IMAD.MOV.U32 R2, RZ, RZ, R63 ;  /* 0x000000ffff027224 */ /* 0x000fe200078e003f */
[----:B------:R-:W-:Y:S04]  /*dd70*/  BSSY.RECONVERGENT B1, `(.L_x_227) ;  /* 0x0000042000017945 */ /* 0x000fe80003800200 */
[----:B------:R-:W-:Y:S02]  /*dd80*/  FSEL R7, R2, R3, P3 ;  /* 0x0000000302077208 */ /* 0x000fe40001800000 */
[----:B------:R-:W-:-:S04]  /*dd90*/  MOV R2, R62 ;  /* 0x0000003e00027202 */ /* 0x000fc80000000f00 */
[----:B------:R-:W-:Y:S01]  /*dda0*/  @!P0 MOV R66, R4 ;  /* 0x0000000400428202 */ /* 0x000fe20000000f00 */
[----:B------:R-:W-:Y:S01]  /*ddb0*/  @!P0 IMAD.MOV.U32 R67, RZ, RZ, R5 ;  /* 0x000000ffff438224 */ /* 0x000fe200078e0005 */
[----:B------:R-:W-:Y:S01]  /*ddc0*/  @P4 LOP3.LUT R7, R3, 0x80000, RZ, 0xfc, !PT ;  /* 0x0008000003074812 */ /* 0x000fe200078efcff */
[----:B------:R-:W-:Y:S01]  /*ddd0*/  IMAD.MOV.U32 R3, RZ, RZ, R47 ;  /* 0x000000ffff037224 */ /* 0x000fe200078e002f */
[----:B------:R-:W-:Y:S01]  /*dde0*/  MOV R6, R66 ;  /* 0x0000004200067202 */ /* 0x000fe20000000f00 */
[----:B------:R-:W-:Y:S01]  /*ddf0*/  IMAD.MOV.U32 R8, RZ, RZ, R67 ;  /* 0x000000ffff087224 */ /* 0x000fe200078e0043 */
[----:B------:R-:W-:Y:S01]  /*de00*/  SEL R2, R2, R44, P3 ;  /* 0x0000002c02027207 */ /* 0x000fe20001800000 */
[----:B------:R-:W-:Y:S01]  /*de10*/  DSETP.MIN.AND P1, P2, R46, R66, PT ;  /* 0x000000422e00722a */ /* 0x000fe20003a20000 */
[----:B------:R0:W-:Y:S03]  /*de20*/  @!P0 STG.E.64 desc[UR4][R76.64+0x38], R4 ;  /* 0x000038044c008986 */ /* 0x0001e6000c101b04 */
[----:B------:R-:W-:-:S02]  /*de30*/  IMAD.MOV.U32 R11, RZ, RZ, R2 ;  /* 0x000000ffff0b7224 */ /* 0x000fc400078e0002 */
[----:B------:R-:W-:Y:S01]  /*de40*/  FSEL R45, R3, R8, P1 ;  /* 0x00000008032d7208 */ /* 0x000fe20000800000 */
[----:B------:R-:W-:-:S05]  /*de50*/  IMAD.MOV.U32 R3, RZ, RZ, R46 ;  /* 0x000000ffff037224 */ /* 0x000fca00078e002e */
[----:B------:R-:W-:Y:S01]  /*de60*/  SEL R44, R3, R6, P1 ;  /* 0x00000006032c7207 */ /* 0x000fe20000800000 */
[----:B------:R-:W-:Y:S01]  /*de70*/  IMAD.MOV.U32 R3, RZ, RZ, R7 ;  /* 0x000000ffff037224 */ /* 0x000fe200078e0007 */
[----:B------:R-:W-:Y:S01]  /*de80*/  @P2 LOP3.LUT R45, R8, 0x80000, RZ, 0xfc, !PT ;  /* 0x00080000082d2812 */ /* 0x000fe200078efcff */
[----:B------:R-:W-:Y:S01]  /*de90*/  IMAD.MOV.U32 R7, RZ, RZ, R2 ;  /* 0x000000ffff077224 */ /* 0x000fe200078e0002 */
[----:B------:R-:W-:Y:S01]  /*dea0*/  MOV R6, R44 ;  /* 0x0000002c00067202 */ /* 0x000fe20000000f00 */
[--C-:B------:R-:W-:Y:S01]  /*deb0*/  IMAD.MOV.U32 R9, RZ, RZ, R3.reuse ;  /* 0x000000ffff097224 */ /* 0x100fe200078e0003 */
        /* <DEDUP_REMOVED lines=11> */
[----:B------:R-:W-:Y:S01]  /*df70*/  SEL R6, R6, R11, P3 ;  /* 0x0000000b06067207 */ /* 0x000fe20001800000 */
[----:B------:R-:W-:Y:S02]  /*df80*/  IMAD.MOV.U32 R9, RZ, RZ, R7 ;  /* 0x000000ffff097224 */ /* 0x000fe400078e0007 */
        /* <DEDUP_REMOVED lines=29> */
.L_x_230:
[----:B------:R-:W-:Y:S05]  /*e160*/  BSYNC.RECONVERGENT B2 ;  /* 0x0000000000027941 */ /* 0x000fea0003800200 */
.L_x_229:
[----:B------:R-:W-:-:S08]  /*e170*/  DADD R2, R44, R2 ;  /* 0x000000002c027229 */ /* 0x000fd00000000002 */
[----:B------:R-:W-:-:S11]  /*e180*/  DMUL R6, R2, 0.5 ;  /* 0x3fe0000002067828 */ /* 0x000fd60000000000 */
.L_x_228:
[----:B------:R-:W-:Y:S05]  /*e190*/  BSYNC.RECONVERGENT B1 ;  /* 0x0000000000017941 */ /* 0x000fea0003800200 */
.L_x_227:
        /* <DEDUP_REMOVED lines=67> */
.L_x_234:
[----:B------:R-:W-:Y:S05]  /*e5d0*/  BSYNC.RECONVERGENT B2 ;  /* 0x0000000000027941 */ /* 0x000fea0003800200 */
.L_x_233:
[----:B------:R-:W-:-:S08]  /*e5e0*/  DADD R2, R32, R2 ;  /* 0x0000000020027229 */ /* 0x000fd00000000002 */
[----:B------:R-:W-:-:S11]  /*e5f0*/  DMUL R4, R2, 0.5 ;  /* 0x3fe0000002047828 */ /* 0x000fd60000000000 */
.L_x_232:
[----:B------:R-:W-:Y:S05]  /*e600*/  BSYNC.RECONVERGENT B1 ;  /* 0x0000000000017941 */ /* 0x000fea0003800200 */
.L_x_231:
[----:B------:R-:W-:Y:S01]  /*e610*/  DSETP.GEU.AND P0, PT, R4, R46, PT ;  /* 0x0000002e0400722a */ /* 0x000fe20003f0e000 */
[----:B------:R-:W-:Y:S01]  /*e620*/  IMAD.MOV.U32 R6, RZ, RZ, R31 ;  /* 0x000000ffff067224 */ /* 0x000fe200078e001f */
[----:B------:R-:W-:Y:S01]  /*e630*/  DSETP.MIN.AND P3, P4, R30, R20, PT ;  /* 0x000000141e00722a */ /* 0x000fe20003c60000 */
[----:B------:R-:W-:Y:S01]  /*e640*/  IMAD.MOV.U32 R8, RZ, RZ, R20 ;  /* 0x000000ffff087224 */ /* 0x000fe200078e0014 */
[----:B------:R-:W-:Y:S01]  /*e650*/  MOV R3, R30 ;  /* 0x0000001e00037202 */ /* 0x000fe20000000f00 */
[----:B------:R-:W-:Y:S01]  /*e660*/  IMAD.MOV.U32 R2, RZ, RZ, R22 ;  /* 0x000000ffff027224 */ /* 0x000fe200078e0016 */
[----:B------:R-:W-:Y:S02]  /*e670*/  BSSY.RECONVERGENT B1, `(.L_x_235) ;  /* 0x0000040000017945 */ /* 0x000fe40003800200 */
[----:B------:R-:W-:Y:S02]  /*e680*/  FSEL R7, R6, R21, P3 ;  /* 0x0000001506077208 */ /* 0x000fe40001800000 */
[----:B------:R-:W-:-:S04]  /*e690*/  SEL R20, R3, R8, P3 ;  /* 0x0000000803147207 */ /* 0x000fc80001800000 */
[----:B------:R-:W-:Y:S01]  /*e6a0*/  @!P0 MOV R46, R4 ;  /* 0x00000004002e8202 */ /* 0x000fe20000000f00 */
[----:B------:R-:W-:Y:S01]  /*e6b0*/  @!P0 IMAD.MOV.U32 R47, RZ, RZ, R5 ;  /* 0x000000ffff2f8224 */ /* 0x000fe200078e0005 */
[----:B------:R-:W-:Y:S01]  /*e6c0*/  @P4 LOP3.LUT R7, R21, 0x80000, RZ, 0xfc, !PT ;  /* 0x0008000015074812 */ /* 0x000fe200078efcff */
[----:B------:R-:W-:Y:S01]  /*e6d0*/  IMAD.MOV.U32 R11, RZ, RZ, R20 ;  /* 0x000000ffff0b7224 */ /* 0x000fe200078e0014 */
[----:B------:R0:W-:Y:S01]  /*e6e0*/  @!P0 STG.E.64 desc[UR4][R76.64+0x98], R4 ;  /* 0x000098044c008986 */ /* 0x0001e2000c101b04 */
[----:B------:R-:W-:Y:S01]  /*e6f0*/  IMAD.MOV.U32 R6, RZ, RZ, R47 ;  /* 0x000000ffff067224 */ /* 0x000fe200078e002f */
[----:B------:R-:W-:Y:S01]  /*e700*/  MOV R21, R7 ;  /* 0x0000000700157202 */ /* 0x000fe20000000f00 */
[----:B------:R-:W-:Y:S01]  /*e710*/  DSETP.MIN.AND P1, P2, R22, R46, PT ;  /* 0x0000002e1600722a */ /* 0x000fe20003a20000 */
[----:B------:R-:W-:Y:S02]  /*e720*/  IMAD.MOV.U32 R3, RZ, RZ, R46 ;  /* 0x000000ffff037224 */ /* 0x000fe400078e002e */
[----:B------:R-:W-:-:S02]  /*e730*/  IMAD.MOV.U32 R7, RZ, RZ, R20 ;  /* 0x000000ffff077224 */ /* 0x000fc400078e0014 */
[----:B------:R-:W-:Y:S01]  /*e740*/  IMAD.MOV.U32 R9, RZ, RZ, R21 ;  /* 0x000000ffff097224 */ /* 0x000fe200078e0015 */
[----:B------:R-:W-:Y:S02]  /*e750*/  FSEL R23, R23, R6, P1 ;  /* 0x0000000617177208 */ /* 0x000fe40000800000 */
[----:B------:R-:W-:-:S06]  /*e760*/  SEL R2, R2, R3, P1 ;  /* 0x0000000302027207 */ /* 0x000fcc0000800000 */
[----:B------:R-:W-:Y:S02]  /*e770*/  @P2 LOP3.LUT R23, R6, 0x80000, RZ, 0xfc, !PT ;  /* 0x0008000006172812 */ /* 0x000fe400078efcff */
[----:B------:R-:W-:-:S03]  /*e780*/  MOV R6, R2 ;  /* 0x0000000200067202 */ /* 0x000fc60000000f00 */
[----:B------:R-:W-:Y:S02]  /*e790*/  IMAD.MOV.U32 R3, RZ, RZ, R23 ;  /* 0x000000ffff037224 */ /* 0x000fe400078e0017 */
[----:B------:R-:W-:-:S03]  /*e7a0*/  IMAD.MOV.U32 R23, RZ, RZ, R21 ;  /* 0x000000ffff177224 */ /* 0x000fc600078e0015 */
        /* <DEDUP_REMOVED lines=41> */
.L_x_238:
[----:B------:R-:W-:Y:S05]  /*ea40*/  BSYNC.RECONVERGENT B2 ;  /* 0x0000000000027941 */ /* 0x000fea0003800200 */
.L_x_237:
[----:B------:R-:W-:-:S08]  /*ea50*/  DADD R2, R20, R2 ;  /* 0x0000000014027229 */ /* 0x000fd00000000002 */
[----:B------:R-:W-:-:S11]  /*ea60*/  DMUL R6, R2, 0.5 ;  /* 0x3fe0000002067828 */ /* 0x000fd60000000000 */
.L_x_236:
[----:B------:R-:W-:Y:S05]  /*ea70*/  BSYNC.RECONVERGENT B1 ;  /* 0x0000000000017941 */ /* 0x000fea0003800200 */
.L_x_235:
[----:B------:R-:W-:Y:S01]  /*ea80*/  DSETP.MIN.AND P2, P3, R60, R66, PT ;  /* 0x000000423c00722a */ /* 0x000fe20003b40000 */
[----:B------:R-:W-:Y:S01]  /*ea90*/  IMAD.MOV.U32 R3, RZ, RZ, R62 ;  /* 0x000000ffff037224 */ /* 0x000fe200078e003e */
[----:B------:R-:W-:Y:S01]  /*eaa0*/  DSETP.MIN.AND P0, P1, R64, R62, PT ;  /* 0x0000003e4000722a */ /* 0x000fe20003900000 */
[----:B------:R-:W-:Y:S01]  /*eab0*/  MOV R20, R64 ;  /* 0x0000004000147202 */ /* 0x000fe20000000f00 */
[----:B------:R-:W-:Y:S01]  /*eac0*/  IMAD.MOV.U32 R8, RZ, RZ, R67 ;  /* 0x000000ffff087224 */ /* 0x000fe200078e0043 */
[----:B------:R-:W-:Y:S01]  /*ead0*/  BSSY.RECONVERGENT B1, `(.L_x_239) ;  /* 0x000003f000017945 */ /* 0x000fe20003800200 */
[----:B------:R-:W-:Y:S02]  /*eae0*/  IMAD.MOV.U32 R4, RZ, RZ, R63 ;  /* 0x000000ffff047224 */ /* 0x000fe400078e003f */
[----:B------:R-:W-:Y:S01]  /*eaf0*/  SEL R20, R20, R3, P0 ;  /* 0x0000000314147207 */ /* 0x000fe20000000000 */
[----:B------:R-:W-:Y:S01]  /*eb00*/  IMAD.MOV.U32 R2, RZ, RZ, R60 ;  /* 0x000000ffff027224 */ /* 0x000fe200078e003c */
[----:B------:R-:W-:-:S02]  /*eb10*/  MOV R3, R61 ;  /* 0x0000003d00037202 */ /* 0x000fc40000000f00 */
[----:B------:R-:W-:Y:S02]  /*eb20*/  FSEL R21, R65, R4, P0 ;  /* 0x0000000441157208 */ /* 0x000fe40000000000 */
[----:B------:R-:W-:Y:S01]  /*eb30*/  FSEL R5, R3, R8, P2 ;  /* 0x0000000803057208 */ /* 0x000fe20001000000 */
[----:B------:R-:W-:Y:S01]  /*eb40*/  IMAD.MOV.U32 R3, RZ, RZ, R66 ;  /* 0x000000ffff037224 */ /* 0x000fe200078e0042 */
[----:B------:R-:W-:Y:S02]  /*eb50*/  @P3 LOP3.LUT R5, R8, 0x80000, RZ, 0xfc, !PT ;  /* 0x0008000008053812 */ /* 0x000fe400078efcff */
[----:B------:R-:W-:Y:S02]  /*eb60*/  @P1 LOP3.LUT R21, R4, 0x80000, RZ, 0xfc, !PT ;  /* 0x0008000004151812 */ /* 0x000fe400078efcff */
[----:B------:R-:W-:Y:S01]  /*eb70*/  SEL R2, R2, R3, P2 ;  /* 0x0000000302027207 */ /* 0x000fe20001000000 */
[----:B------:R-:W-:Y:S01]  /*eb80*/  IMAD.MOV.U32 R3, RZ, RZ, R5 ;  /* 0x000000ffff037224 */ /* 0x000fe200078e0005 */
[----:B------:R-:W-:Y:S01]  /*eb90*/  MOV R4, R20 ;  /* 0x0000001400047202 */ /* 0x000fe20000000f00 */
[----:B------:R-:W-:Y:S01]  /*eba0*/  IMAD.MOV.U32 R5, RZ, RZ, R21 ;  /* 0x000000ffff057224 */ /* 0x000fe200078e0015 */
[----:B------:R-:W-:Y:S01]  /*ebb0*/  MOV R11, R21 ;  /* 0x00000015000b7202 */ /* 0x000fe20000000f00 */
[----:B------:R-:W-:-:S02]  /*ebc0*/  IMAD.MOV.U32 R9, RZ, RZ, R2 ;  /* 0x000000ffff097224 */ /* 0x000fc400078e0002 */
[C-C-:B------:R-:W-:Y:S01]  /*ebd0*/  DSETP.MAX.AND P2, P3, R20.reuse, R2.reuse, PT ;  /* 0x000000021400722a */ /* 0x140fe20003b4f000 */
[--C-:B------:R-:W-:Y:S01]  /*ebe0*/  IMAD.MOV.U32 R10, RZ, RZ, R3.reuse ;  /* 0x000000ffff0a7224 */ /* 0x100fe200078e0003 */
[----:B------:R-:W-:Y:S01]  /*ebf0*/  DSETP.MIN.AND P0, P1, R20, R2, PT ;  /* 0x000000021400722a */ /* 0x000fe20003900000 */
[----:B------:R-:W-:-:S05]  /*ec00*/  IMAD.MOV.U32 R22, RZ, RZ, R3 ;  /* 0x000000ffff167224 */ /* 0x000fca00078e0003 */
[----:B------:R-:W-:Y:S02]  /*ec10*/  SEL R8, R4, R9, P0 ;  /* 0x0000000904087207 */ /* 0x000fe40000000000 */
[----:B------:R-:W-:Y:S01]  /*ec20*/  FSEL R9, R5, R10, P0 ;  /* 0x0000000a05097208 */ /* 0x000fe20000000000 */
[----:B------:R-:W-:Y:S01]  /*ec30*/  IMAD.MOV.U32 R5, RZ, RZ, R2 ;  /* 0x000000ffff057224 */ /* 0x000fe200078e0002 */
[----:B------:R-:W-:Y:S01]  /*ec40*/  FSEL R11, R11, R22, P2 ;  /* 0x000000160b0b7208 */ /* 0x000fe20001000000 */
[----:B------:R-:W-:Y:S01]  /*ec50*/  DSETP.GEU.AND P0, PT, R6, R34, PT ;  /* 0x000000220600722a */ /* 0x000fe20003f0e000 */
[----:B------:R-:W-:Y:S02]  /*ec60*/  @P3 LOP3.LUT R11, R22, 0x80000, RZ, 0xfc, !PT ;  /* 0x00080000160b3812 */ /* 0x000fe400078efcff */
[----:B------:R-:W-:Y:S02]  /*ec70*/  SEL R4, R4, R5, P2 ;  /* 0x0000000504047207 */ /* 0x000fe40001000000 */
[----:B------:R-:W-:Y:S01]  /*ec80*/  @P1 LOP3.LUT R9, R10, 0x80000, RZ, 0xfc, !PT ;  /* 0x000800000a091812 */ /* 0x000fe200078efcff */
[----:B------:R-:W-:-:S06]  /*ec90*/  IMAD.MOV.U32 R5, RZ, RZ, R11 ;  /* 0x000000ffff057224 */ /* 0x000fcc00078e000b */
[----:B------:R-:W-:Y:S02]  /*eca0*/  DADD R10, -R8, R4 ;  /* 0x00000000080a7229 */ /* 0x000fe40000000104 */
[----:B------:R0:W-:Y:S01]  /*ecb0*/  @!P0 STG.E.64 desc[UR4][R76.64+0xc8], R6 ;  /* 0x0000c8064c008986 */ /* 0x0001e2000c101b04 */
[----:B------:R-:W-:Y:S01]  /*ecc0*/  @!P0 MOV R34, R6 ;  /* 0x0000000600228202 */ /* 0x000fe20000000f00 */
[----:B------:R-:W-:-:S04]  /*ecd0*/  @!P0 IMAD.MOV.U32 R35, RZ, RZ, R7 ;  /* 0x000000ffff238224 */ /* 0x000fc800078e0007 */
        /* <DEDUP_REMOVED lines=27> */
.L_x_242:
[----:B------:R-:W-:Y:S05]  /*ee90*/  BSYNC.RECONVERGENT B2 ;  /* 0x0000000000027941 */ /* 0x000fea0003800200 */
.L_x_241:
[----:B------:R-:W-:-:S08]  /*eea0*/  DADD R2, R20, R2 ;  /* 0x0000000014027229 */ /* 0x000fd00000000002 */
[----:B------:R-:W-:-:S11]  /*eeb0*/  DMUL R4, R2, 0.5 ;  /* 0x3fe0000002047828 */ /* 0x000fd60000000000 */
.L_x_240:
[----:B------:R-:W-:Y:S05]  /*eec0*/  BSYNC.RECONVERGENT B1 ;  /* 0x0000000000017941 */ /* 0x000fea0003800200 */
.L_x_239:
        /* <DEDUP_REMOVED lines=17> */
[----:B------:R-:W-:Y:S01]  /*efe0*/  IMAD.MOV.U32 R23, RZ, RZ, R21 ;  /* 0x000000ffff177224 */ /* 0x000fe200078e0015 */
[----:B------:R0:W-:Y:S04]  /*eff0*/  @!P0 STG.E.64 desc[UR4][R76.64+0x40], R4 ;  /* 0x000040044c008986 */ /* 0x0001e8000c101b04 */
[----:B------:R-:W-:Y:S01]  /*f000*/  FSEL R9, R2, R7, P1 ;  /* 0x0000000702097208 */ /* 0x000fe20000800000 */
[----:B------:R-:W-:-:S05]  /*f010*/  IMAD.MOV.U32 R2, RZ, RZ, R42 ;  /* 0x000000ffff027224 */ /* 0x000fca00078e002a */
[----:B------:R-:W-:Y:S02]  /*f020*/  SEL R2, R2, R3, P1 ;  /* 0x0000000302027207 */ /* 0x000fe40000800000 */
[----:B------:R-:W-:Y:S01]  /*f030*/  @P2 LOP3.LUT R9, R7, 0x80000, RZ, 0xfc, !PT ;  /* 0x0008000007092812 */ /* 0x000fe200078efcff */
[----:B------:R-:W-:Y:S02]  /*f040*/  IMAD.MOV.U32 R7, RZ, RZ, R20 ;  /* 0x000000ffff077224 */ /* 0x000fe400078e0014 */
[----:B------:R-:W-:Y:S01]  /*f050*/  IMAD.MOV.U32 R6, RZ, RZ, R2 ;  /* 0x000000ffff067224 */ /* 0x000fe200078e0002 */
[----:B------:R-:W-:Y:S01]  /*f060*/  MOV R3, R9 ;  /* 0x0000000900037202 */ /* 0x000fe20000000f00 */
[----:B------:R-:W-:-:S04]  /*f070*/  IMAD.MOV.U32 R9, RZ, RZ, R21 ;  /* 0x000000ffff097224 */ /* 0x000fc800078e0015 */
[----:B------:R-:W-:Y:S01]  /*f080*/  IMAD.MOV.U32 R10, RZ, RZ, R3 ;  /* 0x000000ffff0a7224 */ /* 0x000fe200078e0003 */
[C-C-:B------:R-:W-:Y:S02]  /*f090*/  DSETP.MIN.AND P1, P2, R2.reuse, R20.reuse, PT ;  /* 0x000000140200722a */ /* 0x140fe40003a20000 */
[----:B------:R-:W-:-:S04]  /*f0a0*/  DSETP.MAX.AND P3, P4, R2, R20, PT ;  /* 0x000000140200722a */ /* 0x000fc80003c6f000 */
[----:B------:R-:W-:Y:S01]  /*f0b0*/  SEL R8, R6, R7, P1 ;  /* 0x0000000706087207 */ /* 0x000fe20000800000 */
[----:B------:R-:W-:Y:S01]  /*f0c0*/  IMAD.MOV.U32 R6, RZ, RZ, R3 ;  /* 0x000000ffff067224 */ /* 0x000fe200078e0003 */
[----:B------:R-:W-:-:S04]  /*f0d0*/  FSEL R33, R10, R23, P3 ;  /* 0x000000170a217208 */ /* 0x000fc80001800000 */
[----:B------:R-:W-:Y:S02]  /*f0e0*/  FSEL R7, R6, R9, P1 ;  /* 0x0000000906077208 */ /* 0x000fe40000800000 */
[----:B------:R-:W-:Y:S02]  /*f0f0*/  @P2 LOP3.LUT R7, R9, 0x80000, RZ, 0xfc, !PT ;  /* 0x0008000009072812 */ /* 0x000fe400078efcff */
[----:B------:R-:W-:Y:S02]  /*f100*/  @P4 LOP3.LUT R33, R23, 0x80000, RZ, 0xfc, !PT ;  /* 0x0008000017214812 */ /* 0x000fe400078efcff */
[----:B------:R-:W-:Y:S01]  /*f110*/  MOV R6, R2 ;  /* 0x0000000200067202 */ /* 0x000fe20000000f00 */
[----:B------:R-:W-:Y:S02]  /*f120*/  IMAD.MOV.U32 R9, RZ, RZ, R7 ;  /* 0x000000ffff097224 */ /* 0x000fe400078e0007 */
[----:B------:R-:W-:Y:S01]  /*f130*/  IMAD.MOV.U32 R7, RZ, RZ, R33 ;  /* 0x000000ffff077224 */ /* 0x000fe200078e0021 */
[----:B------:R-:W-:-:S06]  /*f140*/  SEL R6, R6, R11, P3 ;  /* 0x0000000b06067207 */ /* 0x000fcc0001800000 */
        /* <DEDUP_REMOVED lines=28> */
.L_x_246:
[----:B------:R-:W-:Y:S05]  /*f310*/  BSYNC.RECONVERGENT B2 ;  /* 0x0000000000027941 */ /* 0x000fea0003800200 */
.L_x_245:
[----:B------:R-:W-:-:S08]  /*f320*/  DADD R2, R20, R2 ;  /* 0x0000000014027229 */ /* 0x000fd00000000002 */
[----:B------:R-:W-:-:S11]  /*f330*/  DMUL R6, R2, 0.5 ;  /* 0x3fe0000002067828 */ /* 0x000fd60000000000 */
.L_x_244:
[----:B------:R-:W-:Y:S05]  /*f340*/  BSYNC.RECONVERGENT B1 ;  /* 0x0000000000017941 */ /* 0x000fea0003800200 */
.L_x_243:
        /* <DEDUP_REMOVED lines=16> */
[----:B------:R-:W-:Y:S01]  /*f450*/  MOV R3, R62 ;  /* 0x0000003e00037202 */ /* 0x000fe20000000f00 */
[----:B------:R-:W-:Y:S02]  /*f460*/  IMAD.MOV.U32 R11, RZ, RZ, R20 ;  /* 0x000000ffff0b7224 */ /* 0x000fe400078e0014 */
[----:B------:R-:W-:-:S02]  /*f470*/  IMAD.MOV.U32 R23, RZ, RZ, R21 ;  /* 0x000000ffff177224 */ /* 0x000fc400078e0015 */
[----:B------:R-:W-:Y:S01]  /*f480*/  FSEL R9, R2, R5, P1 ;  /* 0x0000000502097208 */ /* 0x000fe20000800000 */
[----:B------:R-:W-:-:S05]  /*f490*/  IMAD.MOV.U32 R2, RZ, RZ, R30 ;  /* 0x000000ffff027224 */ /* 0x000fca00078e001e */
[----:B------:R-:W-:Y:S02]  /*f4a0*/  SEL R2, R2, R3, P1 ;  /* 0x0000000302027207 */ /* 0x000fe40000800000 */
[----:B------:R-:W-:Y:S01]  /*f4b0*/  @P2 LOP3.LUT R9, R5, 0x80000, RZ, 0xfc, !PT ;  /* 0x0008000005092812 */ /* 0x000fe200078efcff */
[----:B------:R-:W-:Y:S01]  /*f4c0*/  IMAD.MOV.U32 R5, RZ, RZ, R20 ;  /* 0x000000ffff057224 */ /* 0x000fe200078e0014 */
        /* <DEDUP_REMOVED lines=44> */
.L_x_250:
[----:B------:R-:W-:Y:S05]  /*f790*/  BSYNC.RECONVERGENT B2 ;  /* 0x0000000000027941 */ /* 0x000fea0003800200 */
.L_x_249:
[----:B------:R-:W-:-:S08]  /*f7a0*/  DADD R2, R20, R2 ;  /* 0x0000000014027229 */ /* 0x000fd00000000002 */
[----:B------:R-:W-:-:S11]  /*f7b0*/  DMUL R4, R2, 0.5 ;  /* 0x3fe0000002047828 */ /* 0x000fd60000000000 */
.L_x_248:
[----:B------:R-:W-:Y:S05]  /*f7c0*/  BSYNC.RECONVERGENT B1 ;  /* 0x0000000000017941 */ /* 0x000fea0003800200 */
.L_x_247:
[----:B------:R-:W-:Y:S01]  /*f7d0*/  DSETP.GEU.AND P0, PT, R4, R42, PT ;  /* 0x0000002a0400722a */ /* 0x000fe20003f0e000 */
[----:B------:R-:W-:Y:S01]  /*f7e0*/  IMAD.MOV.U32 R6, RZ, RZ, R29 ;  /* 0x000000ffff067224 */ /* 0x000fe200078e001d */
[----:B------:R-:W-:Y:S01]  /*f7f0*/  DSETP.MIN.AND P3, P4, R28, R34, PT ;  /* 0x000000221c00722a */ /* 0x000fe20003c60000 */
[----:B------:R-:W-:Y:S01]  /*f800*/  IMAD.MOV.U32 R9, RZ, RZ, R35 ;  /* 0x000000ffff097224 */ /* 0x000fe200078e0023 */
[----:B------:R-:W-:Y:S01]  /*f810*/  MOV R8, R34 ;  /* 0x0000002200087202 */ /* 0x000fe20000000f00 */
[----:B------:R-:W-:Y:S01]  /*f820*/  IMAD.MOV.U32 R3, RZ, RZ, R28 ;  /* 0x000000ffff037224 */ /* 0x000fe200078e001c */
[----:B------:R-:W-:Y:S01]  /*f830*/  BSSY.RECONVERGENT B1, `(.L_x_251) ;  /* 0x0000041000017945 */ /* 0x000fe20003800200 */
[----:B------:R-:W-:Y:S01]  /*f840*/  IMAD.MOV.U32 R2, RZ, RZ, R18 ;  /* 0x000000ffff027224 */ /* 0x000fe200078e0012 */
[----:B------:R-:W-:-:S06]  /*f850*/  FSEL R11, R6, R9, P3 ;  /* 0x00000009060b7208 */ /* 0x000fcc0001800000 */
[----:B------:R-:W-:Y:S01]  /*f860*/  @!P0 MOV R42, R4 ;  /* 0x00000004002a8202 */ /* 0x000fe20000000f00 */
[----:B------:R-:W-:Y:S01]  /*f870*/  @!P0 IMAD.MOV.U32 R43, RZ, RZ, R5 ;  /* 0x000000ffff2b8224 */ /* 0x000fe200078e0005 */
[----:B------:R-:W-:Y:S01]  /*f880*/  @P4 LOP3.LUT R11, R9, 0x80000, RZ, 0xfc, !PT ;  /* 0x00080000090b4812 */ /* 0x000fe200078efcff */
[----:B------:R0:W-:Y:S02]  /*f890*/  @!P0 STG.E.64 desc[UR4][R76.64+0xa0], R4 ;  /* 0x0000a0044c008986 */ /* 0x0001e4000c101b04 */
[----:B------:R-:W-:Y:S02]  /*f8a0*/  IMAD.MOV.U32 R6, RZ, RZ, R43 ;  /* 0x000000ffff067224 */ /* 0x000fe400078e002b */
[----:B------:R-:W-:Y:S01]  /*f8b0*/  DSETP.MIN.AND P1, P2, R18, R42, PT ;  /* 0x0000002a1200722a */ /* 0x000fe20003a20000 */
[----:B------:R-:W-:Y:S02]  /*f8c0*/  SEL R18, R3, R8, P3 ;  /* 0x0000000803127207 */ /* 0x000fe40001800000 */
[----:B------:R-:W-:-:S03]  /*f8d0*/  MOV R3, R42 ;  /* 0x0000002a00037202 */ /* 0x000fc60000000f00 */
[----:B------:R-:W-:Y:S01]  /*f8e0*/  FSEL R7, R19, R6, P1 ;  /* 0x0000000613077208 */ /* 0x000fe20000800000 */
[----:B------:R-:W-:Y:S01]  /*f8f0*/  IMAD.MOV.U32 R19, RZ, RZ, R11 ;  /* 0x000000ffff137224 */ /* 0x000fe200078e000b */
[----:B------:R-:W-:Y:S01]  /*f900*/  SEL R2, R2, R3, P1 ;  /* 0x0000000302027207 */ /* 0x000fe20000800000 */
[----:B------:R-:W-:Y:S02]  /*f910*/  IMAD.MOV.U32 R11, RZ, RZ, R18 ;  /* 0x000000ffff0b7224 */ /* 0x000fe400078e0012 */
[----:B------:R-:W-:Y:S01]  /*f920*/  IMAD.MOV.U32 R21, RZ, RZ, R19 ;  /* 0x000000ffff157224 */ /* 0x000fe200078e0013 */
[----:B------:R-:W-:Y:S02]  /*f930*/  MOV R9, R19 ;  /* 0x0000001300097202 */ /* 0x000fe40000000f00 */
[----:B------:R-:W-:Y:S01]  /*f940*/  @P2 LOP3.LUT R7, R6, 0x80000, RZ, 0xfc, !PT ;  /* 0x0008000006072812 */ /* 0x000fe200078efcff */
[----:B------:R-:W-:-:S04]  /*f950*/  IMAD.MOV.U32 R6, RZ, RZ, R2 ;  /* 0x000000ffff067224 */ /* 0x000fc800078e0002 */
[----:B------:R-:W-:Y:S02]  /*f960*/  IMAD.MOV.U32 R3, RZ, RZ, R7 ;  /* 0x000000ffff037224 */ /* 0x000fe400078e0007 */
[----:B------:R-:W-:Y:S02]  /*f970*/  IMAD.MOV.U32 R7, RZ, RZ, R18 ;  /* 0x000000ffff077224 */ /* 0x000fe400078e0012 */
[----:B------:R-:W-:Y:S02]  /*f980*/  IMAD.MOV.U32 R10, RZ, RZ, R3 ;  /* 0x000000ffff0a7224 */ /* 0x000fe400078e0003 */
[C-C-:B------:R-:W-:Y:S02]  /*f990*/  DSETP.MIN.AND P1, P2, R2.reuse, R18.reuse, PT ;  /* 0x000000120200722a */ /* 0x140fe40003a20000 */
        /* <DEDUP_REMOVED lines=8> */
[----:B------:R-:W-:Y:S01]  /*fa20*/  SEL R6, R6, R11, P3 ;  /* 0x0000000b06067207 */ /* 0x000fe20001800000 */
[----:B------:R-:W-:Y:S01]  /*fa30*/  IMAD.MOV.U32 R9, RZ, RZ, R7 ;  /* 0x000000ffff097224 */ /* 0x000fe200078e0007 */
        /* <DEDUP_REMOVED lines=29> */
.L_x_254:
[----:B------:R-:W-:Y:S05]  /*fc10*/  BSYNC.RECONVERGENT B2 ;  /* 0x0000000000027941 */ /* 0x000fea0003800200 */
.L_x_253:
[----:B------:R-:W-:-:S08]  /*fc20*/  DADD R2, R18, R2 ;  /* 0x0000000012027229 */ /* 0x000fd00000000002 */
[----:B------:R-:W-:-:S11]  /*fc30*/  DMUL R6, R2, 0.5 ;  /* 0x3fe0000002067828 */ /* 0x000fd60000000000 */
.L_x_252:
[----:B------:R-:W-:Y:S05]  /*fc40*/  BSYNC.RECONVERGENT B1 ;  /* 0x0000000000017941 */ /* 0x000fea0003800200 */
.L_x_251:
[----:B------:R-:W-:Y:S01]  /*fc50*/  DSETP.MIN.AND P0, P1, R58, R56, PT ;  /* 0x000000383a00722a */ /* 0x000fe20003900000 */
[----:B------:R-:W-:Y:S01]  /*fc60*/  IMAD.MOV.U32 R18, RZ, RZ, R58 ;  /* 0x000000ffff127224 */ /* 0x000fe200078e003a */
[----:B------:R-:W-:Y:S01]  /*fc70*/  DSETP.MIN.AND P2, P3, R54, R68, PT ;  /* 0x000000443600722a */ /* 0x000fe20003b40000 */
[----:B------:R-:W-:Y:S01]  /*fc80*/  IMAD.MOV.U32 R3, RZ, RZ, R56 ;  /* 0x000000ffff037224 */ /* 0x000fe200078e0038 */
[----:B------:R-:W-:Y:S01]  /*fc90*/  MOV R2, R54 ;  /* 0x0000003600027202 */ /* 0x000fe20000000f00 */
[----:B------:R-:W-:Y:S01]  /*fca0*/  IMAD.MOV.U32 R8, RZ, RZ, R69 ;  /* 0x000000ffff087224 */ /* 0x000fe200078e0045 */
[----:B------:R-:W-:Y:S01]  /*fcb0*/  BSSY.RECONVERGENT B1, `(.L_x_255) ;  /* 0x000003e000017945 */ /* 0x000fe20003800200 */
[----:B------:R-:W-:Y:S01]  /*fcc0*/  IMAD.MOV.U32 R4, RZ, RZ, R57 ;  /* 0x000000ffff047224 */ /* 0x000fe200078e0039 */
[----:B------:R-:W-:Y:S01]  /*fcd0*/  SEL R18, R18, R3, P0 ;  /* 0x0000000312127207 */ /* 0x000fe20000000000 */
[----:B------:R-:W-:-:S03]  /*fce0*/  IMAD.MOV.U32 R3, RZ, RZ, R55 ;  /* 0x000000ffff037224 */ /* 0x000fc600078e0037 */
[----:B------:R-:W-:Y:S02]  /*fcf0*/  FSEL R19, R59, R4, P0 ;  /* 0x000000043b137208 */ /* 0x000fe40000000000 */
[----:B------:R-:W-:Y:S01]  /*fd00*/  FSEL R5, R3, R8, P2 ;  /* 0x0000000803057208 */ /* 0x000fe20001000000 */
[----:B------:R-:W-:Y:S01]  /*fd10*/  IMAD.MOV.U32 R3, RZ, RZ, R68 ;  /* 0x000000ffff037224 */ /* 0x000fe200078e0044 */
[----:B------:R-:W-:Y:S02]  /*fd20*/  @P3 LOP3.LUT R5, R8, 0x80000, RZ, 0xfc, !PT ;  /* 0x0008000008053812 */ /* 0x000fe400078efcff */
[----:B------:R-:W-:Y:S01]  /*fd30*/  @P1 LOP3.LUT R19, R4, 0x80000, RZ, 0xfc, !PT ;  /* 0x0008000004131812 */ /* 0x000fe200078efcff */
[----:B------:R-:W-:Y:S01]  /*fd40*/  IMAD.MOV.U32 R4, RZ, RZ, R18 ;  /* 0x000000ffff047224 */ /* 0x000fe200078e0012 */
[----:B------:R-:W-:Y:S02]  /*fd50*/  SEL R2, R2, R3, P2 ;  /* 0x0000000302027207 */ /* 0x000fe40001000000 */
[----:B------:R-:W-:Y:S01]  /*fd60*/  MOV R3, R5 ;  /* 0x0000000500037202 */ /* 0x000fe20000000f00 */
[----:B------:R-:W-:-:S02]  /*fd70*/  IMAD.MOV.U32 R5, RZ, RZ, R19 ;  /* 0x000000ffff057224 */ /* 0x000fc400078e0013 */
[----:B------:R-:W-:Y:S01]  /*fd80*/  IMAD.MOV.U32 R9, RZ, RZ, R2 ;  /* 0x000000ffff097224 */ /* 0x000fe200078e0002 */
[----:B------:R-:W-:Y:S01]  /*fd90*/  MOV R10, R3 ;  /* 0x00000003000a7202 */ /* 0x000fe20000000f00 */
[----:B------:R-:W-:Y:S01]  /*fda0*/  IMAD.MOV.U32 R11, RZ, RZ, R19 ;  /* 0x000000ffff0b7224 */ /* 0x000fe200078e0013 */
        /* <DEDUP_REMOVED lines=43> */
.L_x_258:
[----:B------:R-:W-:Y:S05]  /*10060*/  BSYNC.RECONVERGENT B2 ;  /* 0x0000000000027941 */ /* 0x000fea0003800200 */
.L_x_257:
[----:B------:R-:W-:-:S08]  /*10070*/  DADD R2, R18, R2 ;  /* 0x0000000012027229 */ /* 0x000fd00000000002 */
[----:B------:R-:W-:-:S11]  /*10080*/  DMUL R4, R2, 0.5 ;  /* 0x3fe0000002047828 */ /* 0x000fd60000000000 */
.L_x_256:
[----:B------:R-:W-:Y:S05]  /*10090*/  BSYNC.RECONVERGENT B1 ;  /* 0x0000000000017941 */ /* 0x000fea0003800200 */
.L_x_255:
        /* <DEDUP_REMOVED lines=68> */
.L_x_262:
[----:B------:R-:W-:Y:S05]  /*104e0*/  BSYNC.RECONVERGENT B2 ;  /* 0x0000000000027941 */ /* 0x000fea0003800200 */
.L_x_261:
[----:B------:R-:W-:-:S08]  /*104f0*/  DADD R2, R18, R2 ;  /* 0x0000000012027229 */ /* 0x000fd00000000002 */
[----:B------:R-:W-:-:S11]  /*10500*/  DMUL R6, R2, 0.5 ;  /* 0x3fe0000002067828 */ /* 0x000fd60000000000 */
.L_x_260:
[----:B------:R-:W-:Y:S05]  /*10510*/  BSYNC.RECONVERGENT B1 ;  /* 0x0000000000017941 */ /* 0x000fea0003800200 */
.L_x_259:
        /* <DEDUP_REMOVED lines=11> */
[----:B------:R-:W-:Y:S01]  /*105d0*/  IMAD.MOV.U32 R2, RZ, RZ, R29 ;  /* 0x000000ffff027224 */ /* 0x000fe200078e001d */
[----:B------:R-:W-:Y:S01]  /*105e0*/  @P4 LOP3.LUT R19, R5, 0x80000, RZ, 0xfc, !PT ;  /* 0x0008000005134812 */ /* 0x000fe200078efcff */
[----:B------:R-:W-:Y:S01]  /*105f0*/  IMAD.MOV.U32 R5, RZ, RZ, R57 ;  /* 0x000000ffff057224 */ /* 0x000fe200078e0039 */
[----:B------:R0:W-:Y:S01]  /*10600*/  @!P0 STG.E.64 desc[UR4][R76.64+0x78], R6 ;  /* 0x000078064c008986 */ /* 0x0001e2000c101b04 */
[----:B------:R-:W-:Y:S01]  /*10610*/  DSETP.MIN.AND P1, P2, R28, R56, PT ;  /* 0x000000381c00722a */ /* 0x000fe20003a20000 */
[----:B------:R-:W-:Y:S02]  /*10620*/  IMAD.MOV.U32 R3, RZ, RZ, R56 ;  /* 0x000000ffff037224 */ /* 0x000fe400078e0038 */
[----:B------:R-:W-:-:S02]  /*10630*/  IMAD.MOV.U32 R21, RZ, RZ, R19 ;  /* 0x000000ffff157224 */ /* 0x000fc400078e0013 */
[----:B------:R-:W-:Y:S01]  /*10640*/  IMAD.MOV.U32 R11, RZ, RZ, R18 ;  /* 0x000000ffff0b7224 */ /* 0x000fe200078e0012 */
[----:B------:R-:W-:Y:S02]  /*10650*/  FSEL R9, R2, R5, P1 ;  /* 0x0000000502097208 */ /* 0x000fe40000800000 */
[----:B------:R-:W-:-:S04]  /*10660*/  MOV R2, R28 ;  /* 0x0000001c00027202 */ /* 0x000fc80000000f00 */
[----:B------:R-:W-:Y:S02]  /*10670*/  SEL R2, R2, R3, P1 ;  /* 0x0000000302027207 */ /* 0x000fe40000800000 */
[----:B------:R-:W-:Y:S01]  /*10680*/  @P2 LOP3.LUT R9, R5, 0x80000, RZ, 0xfc, !PT ;  /* 0x0008000005092812 */ /* 0x000fe200078efcff */
[----:B------:R-:W-:Y:S02]  /*10690*/  IMAD.MOV.U32 R5, RZ, RZ, R18 ;  /* 0x000000ffff057224 */ /* 0x000fe400078e0012 */
[----:B------:R-:W-:Y:S02]  /*106a0*/  IMAD.MOV.U32 R4, RZ, RZ, R2 ;  /* 0x000000ffff047224 */ /* 0x000fe400078e0002 */
[----:B------:R-:W-:Y:S01]  /*106b0*/  IMAD.MOV.U32 R3, RZ, RZ, R9 ;  /* 0x000000ffff037224 */ /* 0x000fe200078e0009 */
[----:B------:R-:W-:-:S03]  /*106c0*/  MOV R9, R19 ;  /* 0x0000001300097202 */ /* 0x000fc60000000f00 */
        /* <DEDUP_REMOVED lines=41> */
.L_x_266:
[----:B------:R-:W-:Y:S05]  /*10960*/  BSYNC.RECONVERGENT B2 ;  /* 0x0000000000027941 */ /* 0x000fea0003800200 */
.L_x_265:
[----:B------:R-:W-:-:S08]  /*10970*/  DADD R2, R18, R2 ;  /* 0x0000000012027229 */ /* 0x000fd00000000002 */
[----:B------:R-:W-:-:S11]  /*10980*/  DMUL R4, R2, 0.5 ;  /* 0x3fe0000002047828 */ /* 0x000fd60000000000 */
.L_x_264:
[----:B------:R-:W-:Y:S05]  /*10990*/  BSYNC.RECONVERGENT B1 ;  /* 0x0000000000017941 */ /* 0x000fea0003800200 */
.L_x_263:
        /* <DEDUP_REMOVED lines=9> */
[----:B------:R-:W-:Y:S01]  /*10a30*/  @!P0 IMAD.MOV.U32 R40, RZ, RZ, R4 ;  /* 0x000000ffff288224 */ /* 0x000fe200078e0004 */
[----:B------:R0:W-:Y:S01]  /*10a40*/  @!P0 STG.E.64 desc[UR4][R76.64+0xa8], R4 ;  /* 0x0000a8044c008986 */ /* 0x0001e2000c101b04 */
[----:B------:R-:W-:Y:S01]  /*10a50*/  @!P0 IMAD.MOV.U32 R41, RZ, RZ, R5 ;  /* 0x000000ffff298224 */ /* 0x000fe200078e0005 */
[----:B------:R-:W-:-:S04]  /*10a60*/  @P4 LOP3.LUT R11, R9, 0x80000, RZ, 0xfc, !PT ;  /* 0x00080000090b4812 */ /* 0x000fc800078efcff */
[----:B------:R-:W-:Y:S01]  /*10a70*/  MOV R6, R41 ;  /* 0x0000002900067202 */ /* 0x000fe20000000f00 */
[----:B------:R-:W-:Y:S01]  /*10a80*/  DSETP.MIN.AND P1, P2, R16, R40, PT ;  /* 0x000000281000722a */ /* 0x000fe20003a20000 */
[----:B------:R-:W-:Y:S01]  /*10a90*/  SEL R16, R3, R8, P3 ;  /* 0x0000000803107207 */ /* 0x000fe20001800000 */
[----:B------:R-:W-:-:S04]  /*10aa0*/  IMAD.MOV.U32 R3, RZ, RZ, R40 ;  /* 0x000000ffff037224 */ /* 0x000fc800078e0028 */
        /* <DEDUP_REMOVED lines=8> */
[----:B------:R-:W-:Y:S01]  /*10b30*/  IMAD.MOV.U32 R3, RZ, RZ, R7 ;  /* 0x000000ffff037224 */ /* 0x000fe200078e0007 */
[----:B------:R-:W-:-:S03]  /*10b40*/  MOV R7, R16 ;  /* 0x0000001000077202 */ /* 0x000fc60000000f00 */
[----:B------:R-:W-:Y:S02]  /*10b50*/  IMAD.MOV.U32 R10, RZ, RZ, R3 ;  /* 0x000000ffff0a7224 */ /* 0x000fe400078e0003 */
        /* <DEDUP_REMOVED lines=9> */
[----:B------:R-:W-:Y:S02]  /*10bf0*/  MOV R9, R7 ;  /* 0x0000000700097202 */ /* 0x000fe40000000f00 */
[----:B------:R-:W-:Y:S01]  /*10c00*/  SEL R6, R6, R11, P3 ;  /* 0x0000000b06067207 */ /* 0x000fe20001800000 */
        /* <DEDUP_REMOVED lines=29> */
.L_x_270:
[----:B------:R-:W-:Y:S05]  /*10de0*/  BSYNC.RECONVERGENT B2 ;  /* 0x0000000000027941 */ /* 0x000fea0003800200 */
.L_x_269:
[----:B------:R-:W-:-:S08]  /*10df0*/  DADD R2, R16, R2 ;  /* 0x0000000010027229 */ /* 0x000fd00000000002 */
[----:B------:R-:W-:-:S11]  /*10e00*/  DMUL R6, R2, 0.5 ;  /* 0x3fe0000002067828 */ /* 0x000fd60000000000 */
.L_x_268:
[----:B------:R-:W-:Y:S05]  /*10e10*/  BSYNC.RECONVERGENT B1 ;  /* 0x0000000000017941 */ /* 0x000fea0003800200 */
.L_x_267:
        /* <DEDUP_REMOVED lines=9> */
[----:B------:R-:W-:Y:S01]  /*10eb0*/  FSEL R49, R49, R8, P2 ;  /* 0x0000000831317208 */ /* 0x000fe20001000000 */
[----:B------:R-:W-:-:S03]  /*10ec0*/  IMAD.MOV.U32 R3, RZ, RZ, R60 ;  /* 0x000000ffff037224 */ /* 0x000fc600078e003c */
[----:B------:R-:W-:Y:S02]  /*10ed0*/  @P3 LOP3.LUT R49, R8, 0x80000, RZ, 0xfc, !PT ;  /* 0x0008000008313812 */ /* 0x000fe400078efcff */
[----:B------:R-:W-:Y:S02]  /*10ee0*/  FSEL R17, R53, R4, P0 ;  /* 0x0000000435117208 */ /* 0x000fe40000000000 */
[----:B------:R-:W-:Y:S02]  /*10ef0*/  SEL R2, R2, R3, P2 ;  /* 0x0000000302027207 */ /* 0x000fe40001000000 */
[----:B------:R-:W-:Y:S01]  /*10f00*/  @P1 LOP3.LUT R17, R4, 0x80000, RZ, 0xfc, !PT ;  /* 0x0008000004111812 */ /* 0x000fe200078efcff */
[----:B------:R-:W-:Y:S01]  /*10f10*/  IMAD.MOV.U32 R4, RZ, RZ, R16 ;  /* 0x000000ffff047224 */ /* 0x000fe200078e0010 */
[----:B------:R-:W-:Y:S01]  /*10f20*/  MOV R3, R49 ;  /* 0x0000003100037202 */ /* 0x000fe20000000f00 */
[----:B------:R-:W-:Y:S02]  /*10f30*/  IMAD.MOV.U32 R9, RZ, RZ, R2 ;  /* 0x000000ffff097224 */ /* 0x000fe400078e0002 */
[--C-:B------:R-:W-:Y:S01]  /*10f40*/  IMAD.MOV.U32 R5, RZ, RZ, R17.reuse ;  /* 0x000000ffff057224 */ /* 0x100fe200078e0011 */
        /* <DEDUP_REMOVED lines=45> */
.L_x_274:
[----:B------:R-:W-:Y:S05]  /*11220*/  BSYNC.RECONVERGENT B2 ;  /* 0x0000000000027941 */ /* 0x000fea0003800200 */
.L_x_273:
[----:B------:R-:W-:-:S08]  /*11230*/  DADD R2, R16, R2 ;  /* 0x0000000010027229 */ /* 0x000fd00000000002 */
[----:B------:R-:W-:-:S11]  /*11240*/  DMUL R4, R2, 0.5 ;  /* 0x3fe0000002047828 */ /* 0x000fd60000000000 */
.L_x_272:
[----:B------:R-:W-:Y:S05]  /*11250*/  BSYNC.RECONVERGENT B1 ;  /* 0x0000000000017941 */ /* 0x000fea0003800200 */
.L_x_271:
[----:B------:R-:W-:Y:S01]  /*11260*/  DSETP.GEU.AND P0, PT, R4, R54, PT ;  /* 0x000000360400722a */ /* 0x000fe20003f0e000 */
[----:B------:R-:W-:Y:S01]  /*11270*/  IMAD.MOV.U32 R2, RZ, RZ, R37 ;  /* 0x000000ffff027224 */ /* 0x000fe200078e0025 */
[----:B------:R-:W-:Y:S01]  /*11280*/  DSETP.MIN.AND P3, P4, R36, R56, PT ;  /* 0x000000382400722a */ /* 0x000fe20003c60000 */
[----:B------:R-:W-:Y:S01]  /*11290*/  IMAD.MOV.U32 R7, RZ, RZ, R57 ;  /* 0x000000ffff077224 */ /* 0x000fe200078e0039 */
[----:B------:R-:W-:Y:S01]  /*112a0*/  BSSY.RECONVERGENT B1, `(.L_x_275) ;  /* 0x0000042000017945 */ /* 0x000fe20003800200 */
[----:B------:R-:W-:-:S03]  /*112b0*/  IMAD.MOV.U32 R3, RZ, RZ, R56 ;  /* 0x000000ffff037224 */ /* 0x000fc600078e0038 */
[----:B------:R-:W-:Y:S02]  /*112c0*/  FSEL R17, R2, R7, P3 ;  /* 0x0000000702117208 */ /* 0x000fe40001800000 */
[----:B------:R-:W-:Y:S02]  /*112d0*/  MOV R2, R39 ;  /* 0x0000002700027202 */ /* 0x000fe40000000f00 */
[----:B------:R-:W-:Y:S02]  /*112e0*/  SEL R16, R36, R3, P3 ;  /* 0x0000000324107207 */ /* 0x000fe40001800000 */
[----:B------:R-:W-:Y:S01]  /*112f0*/  @!P0 IMAD.MOV.U32 R54, RZ, RZ, R4 ;  /* 0x000000ffff368224 */ /* 0x000fe200078e0004 */
[----:B------:R-:W-:Y:S01]  /*11300*/  @!P0 MOV R55, R5 ;  /* 0x0000000500378202 */ /* 0x000fe20000000f00 */
[----:B------:R0:W-:Y:S01]  /*11310*/  @!P0 STG.E.64 desc[UR4][R76.64+0x50], R4 ;  /* 0x000050044c008986 */ /* 0x0001e2000c101b04 */
[----:B------:R-:W-:Y:S01]  /*11320*/  @P4 LOP3.LUT R17, R7, 0x80000, RZ, 0xfc, !PT ;  /* 0x0008000007114812 */ /* 0x000fe200078efcff */
[----:B------:R-:W-:Y:S01]  /*11330*/  IMAD.MOV.U32 R3, RZ, RZ, R54 ;  /* 0x000000ffff037224 */ /* 0x000fe200078e0036 */
[----:B------:R-:W-:Y:S01]  /*11340*/  MOV R11, R16 ;  /* 0x00000010000b7202 */ /* 0x000fe20000000f00 */
[----:B------:R-:W-:Y:S01]  /*11350*/  IMAD.MOV.U32 R7, RZ, RZ, R55 ;  /* 0x000000ffff077224 */ /* 0x000fe200078e0037 */
[----:B------:R-:W-:Y:S01]  /*11360*/  DSETP.MIN.AND P1, P2, R38, R54, PT ;  /* 0x000000362600722a */ /* 0x000fe20003a20000 */
[----:B------:R-:W-:-:S05]  /*11370*/  IMAD.MOV.U32 R19, RZ, RZ, R17 ;  /* 0x000000ffff137224 */ /* 0x000fca00078e0011 */
        /* <DEDUP_REMOVED lines=49> */
.L_x_278:
[----:B------:R-:W-:Y:S05]  /*11690*/  BSYNC.RECONVERGENT B2 ;  /* 0x0000000000027941 */ /* 0x000fea0003800200 */
.L_x_277:
[----:B------:R-:W-:-:S08]  /*116a0*/  DADD R2, R16, R2 ;  /* 0x0000000010027229 */ /* 0x000fd00000000002 */
[----:B------:R-:W-:-:S11]  /*116b0*/  DMUL R6, R2, 0.5 ;  /* 0x3fe0000002067828 */ /* 0x000fd60000000000 */
.L_x_276:
[----:B------:R-:W-:Y:S05]  /*116c0*/  BSYNC.RECONVERGENT B1 ;  /* 0x0000000000017941 */ /* 0x000fea0003800200 */
.L_x_275:
        /* <DEDUP_REMOVED lines=13> */
[----:B------:R-:W-:-:S02]  /*117a0*/  IMAD.MOV.U32 R3, RZ, RZ, R50 ;  /* 0x000000ffff037224 */ /* 0x000fc400078e0032 */
[----:B------:R-:W-:Y:S01]  /*117b0*/  IMAD.MOV.U32 R5, RZ, RZ, R51 ;  /* 0x000000ffff057224 */ /* 0x000fe200078e0033 */
[----:B------:R-:W-:Y:S01]  /*117c0*/  DSETP.MIN.AND P1, P2, R26, R50, PT ;  /* 0x000000321a00722a */ /* 0x000fe20003a20000 */
[----:B------:R-:W-:Y:S02]  /*117d0*/  IMAD.MOV.U32 R19, RZ, RZ, R17 ;  /* 0x000000ffff137224 */ /* 0x000fe400078e0011 */
[----:B------:R-:W-:-:S03]  /*117e0*/  IMAD.MOV.U32 R11, RZ, RZ, R16 ;  /* 0x000000ffff0b7224 */ /* 0x000fc600078e0010 */
[----:B------:R-:W-:Y:S01]  /*117f0*/  FSEL R9, R2, R5, P1 ;  /* 0x0000000502097208 */ /* 0x000fe20000800000 */
[----:B------:R-:W-:-:S05]  /*11800*/  IMAD.MOV.U32 R2, RZ, RZ, R26 ;  /* 0x000000ffff027224 */ /* 0x000fca00078e001a */
[----:B------:R-:W-:Y:S02]  /*11810*/  SEL R2, R2, R3, P1 ;  /* 0x0000000302027207 */ /* 0x000fe40000800000 */
[----:B------:R-:W-:Y:S01]  /*11820*/  @P2 LOP3.LUT R9, R5, 0x80000, RZ, 0xfc, !PT ;  /* 0x0008000005092812 */ /* 0x000fe200078efcff */
[----:B------:R-:W-:Y:S01]  /*11830*/  IMAD.MOV.U32 R5, RZ, RZ, R16 ;  /* 0x000000ffff057224 */ /* 0x000fe200078e0010 */
[----:B------:R-:W-:Y:S02]  /*11840*/  MOV R4, R2 ;  /* 0x0000000200047202 */ /* 0x000fe40000000f00 */
[----:B------:R-:W-:Y:S01]  /*11850*/  MOV R3, R9 ;  /* 0x0000000900037202 */ /* 0x000fe20000000f00 */
[----:B------:R-:W-:-:S04]  /*11860*/  IMAD.MOV.U32 R9, RZ, RZ, R17 ;  /* 0x000000ffff097224 */ /* 0x000fc800078e0011 */
[----:B------:R-:W-:Y:S01]  /*11870*/  IMAD.MOV.U32 R10, RZ, RZ, R3 ;  /* 0x000000ffff0a7224 */ /* 0x000fe200078e0003 */
        /* <DEDUP_REMOVED lines=40> */
.L_x_282:
[----:B------:R-:W-:Y:S05]  /*11b00*/  BSYNC.RECONVERGENT B2 ;  /* 0x0000000000027941 */ /* 0x000fea0003800200 */
.L_x_281:
[----:B------:R-:W-:-:S08]  /*11b10*/  DADD R2, R16, R2 ;  /* 0x0000000010027229 */ /* 0x000fd00000000002 */
[----:B------:R-:W-:-:S11]  /*11b20*/  DMUL R4, R2, 0.5 ;  /* 0x3fe0000002047828 */ /* 0x000fd60000000000 */
.L_x_280:
[----:B------:R-:W-:Y:S05]  /*11b30*/  BSYNC.RECONVERGENT B1 ;  /* 0x0000000000017941 */ /* 0x000fea0003800200 */
.L_x_279:
[----:B------:R-:W-:Y:S01]  /*11b40*/  DSETP.GEU.AND P0, PT, R4, R38, PT ;  /* 0x000000260400722a */ /* 0x000fe20003f0e000 */
[----:B------:R-:W-:Y:S01]  /*11b50*/  IMAD.MOV.U32 R3, RZ, RZ, R12 ;  /* 0x000000ffff037224 */ /* 0x000fe200078e000c */
[----:B------:R-:W-:Y:S01]  /*11b60*/  DSETP.MIN.AND P3, P4, R12, R28, PT ;  /* 0x0000001c0c00722a */ /* 0x000fe20003c60000 */
[----:B------:R-:W-:Y:S01]  /*11b70*/  IMAD.MOV.U32 R6, RZ, RZ, R28 ;  /* 0x000000ffff067224 */ /* 0x000fe200078e001c */
[----:B------:R-:W-:Y:S01]  /*11b80*/  MOV R2, R14 ;  /* 0x0000000e00027202 */ /* 0x000fe20000000f00 */
[----:B------:R-:W-:Y:S01]  /*11b90*/  BSSY.RECONVERGENT B1, `(.L_x_283) ;  /* 0x0000040000017945 */ /* 0x000fe20003800200 */
[----:B------:R-:W-:Y:S02]  /*11ba0*/  MOV R8, R29 ;  /* 0x0000001d00087202 */ /* 0x000fe40000000f00 */
[----:B------:R-:W-:Y:S02]  /*11bb0*/  SEL R12, R3, R6, P3 ;  /* 0x00000006030c7207 */ /* 0x000fe40001800000 */
[----:B------:R-:W-:-:S03]  /*11bc0*/  FSEL R13, R13, R8, P3 ;  /* 0x000000080d0d7208 */ /* 0x000fc60001800000 */
[----:B------:R-:W-:Y:S01]  /*11bd0*/  IMAD.MOV.U32 R7, RZ, RZ, R12 ;  /* 0x000000ffff077224 */ /* 0x000fe200078e000c */
[----:B------:R0:W-:Y:S01]  /*11be0*/  @!P0 STG.E.64 desc[UR4][R76.64+0xb0], R4 ;  /* 0x0000b0044c008986 */ /* 0x0001e2000c101b04 */
[----:B------:R-:W-:Y:S01]  /*11bf0*/  @!P0 IMAD.MOV.U32 R38, RZ, RZ, R4 ;  /* 0x000000ffff268224 */ /* 0x000fe200078e0004 */
[----:B------:R-:W-:Y:S01]  /*11c00*/  @P4 LOP3.LUT R13, R8, 0x80000, RZ, 0xfc, !PT ;  /* 0x00080000080d4812 */ /* 0x000fe200078efcff */
[----:B------:R-:W-:Y:S02]  /*11c10*/  @!P0 IMAD.MOV.U32 R39, RZ, RZ, R5 ;  /* 0x000000ffff278224 */ /* 0x000fe400078e0005 */
[----:B------:R-:W-:Y:S02]  /*11c20*/  IMAD.MOV.U32 R3, RZ, RZ, R38 ;  /* 0x000000ffff037224 */ /* 0x000fe400078e0026 */
[----:B------:R-:W-:Y:S02]  /*11c30*/  IMAD.MOV.U32 R6, RZ, RZ, R39 ;  /* 0x000000ffff067224 */ /* 0x000fe400078e0027 */
[----:B------:R-:W-:Y:S01]  /*11c40*/  DSETP.MIN.AND P1, P2, R14, R38, PT ;  /* 0x000000260e00722a */ /* 0x000fe20003a20000 */
[----:B------:R-:W-:-:S02]  /*11c50*/  IMAD.MOV.U32 R9, RZ, RZ, R13 ;  /* 0x000000ffff097224 */ /* 0x000fc400078e000d */
[----:B------:R-:W-:-:S03]  /*11c60*/  IMAD.MOV.U32 R11, RZ, RZ, R12 ;  /* 0x000000ffff0b7224 */ /* 0x000fc600078e000c */
[----:B------:R-:W-:Y:S02]  /*11c70*/  FSEL R15, R15, R6, P1 ;  /* 0x000000060f0f7208 */ /* 0x000fe40000800000 */
[----:B------:R-:W-:-:S06]  /*11c80*/  SEL R2, R2, R3, P1 ;  /* 0x0000000302027207 */ /* 0x000fcc0000800000 */
[----:B------:R-:W-:Y:S02]  /*11c90*/  @P2 LOP3.LUT R15, R6, 0x80000, RZ, 0xfc, !PT ;  /* 0x00080000060f2812 */ /* 0x000fe400078efcff */
        /* <DEDUP_REMOVED lines=44> */
.L_x_286:
[----:B------:R-:W-:Y:S05]  /*11f60*/  BSYNC.RECONVERGENT B2 ;  /* 0x0000000000027941 */ /* 0x000fea0003800200 */
.L_x_285:
[----:B------:R-:W-:-:S08]  /*11f70*/  DADD R2, R12, R2 ;  /* 0x000000000c027229 */ /* 0x000fd00000000002 */
[----:B------:R-:W-:-:S11]  /*11f80*/  DMUL R6, R2, 0.5 ;  /* 0x3fe0000002067828 */ /* 0x000fd60000000000 */
.L_x_284:
[----:B------:R-:W-:Y:S05]  /*11f90*/  BSYNC.RECONVERGENT B1 ;  /* 0x0000000000017941 */ /* 0x000fea0003800200 */
.L_x_283:
[----:B------:R-:W-:Y:S01]  /*11fa0*/  DADD R66, RZ, R66 ;  /* 0x00000000ff427229 */ /* 0x000fe20000000042 */
[----:B------:R-:W0:Y:S01]  /*11fb0*/  S2R R8, SR_LANEID ;  /* 0x0000000000087919 */ /* 0x000e220000000000 */
[----:B------:R-:W-:Y:S01]  /*11fc0*/  DSETP.GEU.AND P0, PT, R6, R26, PT ;  /* 0x0000001a0600722a */ /* 0x000fe20003f0e000 */
[----:B------:R-:W1:Y:S01]  /*11fd0*/  LDC.64 R2, c[0x0][0x388] ;  /* 0x0000e200ff027b82 */ /* 0x000e620000000a00 */
[----:B------:R-:W-:Y:S02]  /*11fe0*/  VOTEU.ANY UR6, UPT, PT ;  /* 0x0000000000067886 */ /* 0x000fe400038e0100 */
[----:B------:R-:W-:Y:S02]  /*11ff0*/  UFLO.U32 UR7, UR6 ;  /* 0x00000006000772bd */ /* 0x000fe400080e0000 */
[----:B------:R-:W2:Y:S01]  /*12000*/  POPC R9, UR6 ;  /* 0x0000000600097d09 */ /* 0x000ea20008000000 */
[----:B------:R-:W-:Y:S02]  /*12010*/  DADD R66, R66, R68 ;  /* 0x0000000042427229 */ /* 0x000fe40000000044 */
[----:B------:R-:W2:Y:S06]  /*12020*/  LDC.64 R4, c[0x0][0x3a8] ;  /* 0x0000ea00ff047b82 */ /* 0x000eac0000000a00 */
[----:B------:R-:W-:Y:S01]  /*12030*/  DADD R66, R66, R60 ;  /* 0x0000000042427229 */ /* 0x000fe2000000003c */
[----:B------:R-:W-:Y:S01]  /*12040*/  @!P0 IMAD.MOV.U32 R26, RZ, RZ, R6 ;  /* 0x000000ffff1a8224 */ /* 0x000fe200078e0006 */
[----:B------:R-:W-:Y:S01]  /*12050*/  @!P0 STG.E.64 desc[UR4][R76.64+0xe0], R6 ;  /* 0x0000e0064c008986 */ /* 0x000fe2000c101b04 */
[----:B------:R-:W-:-:S05]  /*12060*/  @!P0 IMAD.MOV.U32 R27, RZ, RZ, R7 ;  /* 0x000000ffff1b8224 */ /* 0x000fca00078e0007 */
[----:B------:R-:W-:Y:S01]  /*12070*/  DADD R66, R66, R54 ;  /* 0x0000000042427229 */ /* 0x000fe20000000036 */
[----:B-1----:R-:W-:-:S07]  /*12080*/  IMAD.WIDE R2, R0, 0x8, R2 ;  /* 0x0000000800027825 */ /* 0x002fce00078e0202 */
[----:B------:R-:W-:Y:S01]  /*12090*/  DADD R66, R66, R72 ;  /* 0x0000000042427229 */ /* 0x000fe20000000048 */
[----:B0-----:R-:W-:-:S07]  /*120a0*/  ISETP.EQ.U32.AND P1, PT, R8, UR7, PT ;  /* 0x0000000708007c0c */ /* 0x001fce000bf22070 */
[----:B------:R-:W-:-:S08]  /*120b0*/  DADD R66, R66, R62 ;  /* 0x0000000042427229 */ /* 0x000fd0000000003e */
        /* <DEDUP_REMOVED lines=10> */
[----:B------:R-:W-:-:S07]  /*12160*/  DMUL R66, R66, 0.0625 ;  /* 0x3fb0000042427828 */ /* 0x000fce0000000000 */
[----:B------:R-:W-:Y:S04]  /*12170*/  STG.E.64 desc[UR4][R2.64], R66 ;  /* 0x0000004202007986 */ /* 0x000fe8000c101b04 */
[----:B--2---:R-:W-:Y:S01]  /*12180*/  @P1 REDG.E.ADD.STRONG.GPU desc[UR4][R4.64], R9 ;  /* 0x000000090400198e */ /* 0x004fe2000c12e104 */
[----:B------:R-:W-:Y:S05]  /*12190*/  EXIT ;  /* 0x000000000000794d */ /* 0x000fea0003800000 */
        .weak           $__internal_0_$__cuda_sm20_dsqrt_rn_f64_mediumpath_v1
        .type           $__internal_0_$__cuda_sm20_dsqrt_rn_f64_mediumpath_v1,@function
        .size           $__internal_0_$__cuda_sm20_dsqrt_rn_f64_mediumpath_v1,(.L_x_292 - $__internal_0_$__cuda_sm20_dsqrt_rn_f64_mediumpath_v1)
$__internal_0_$__cuda_sm20_dsqrt_rn_f64_mediumpath_v1:
[----:B------:R-:W-:Y:S01]  /*121a0*/  ISETP.GE.U32.AND P0, PT, R10, -0x3400000, PT ;  /* 0xfcc000000a00780c */ /* 0x000fe20003f06070 */
[----:B------:R-:W-:Y:S01]  /*121b0*/  BSSY.RECONVERGENT B0, `(.L_x_287) ;  /* 0x0000025000007945 */ /* 0x000fe20003800200 */
[----:B------:R-:W-:Y:S01]  /*121c0*/  MOV R10, R80 ;  /* 0x00000050000a7202 */ /* 0x000fe20000000f00 */
[----:B------:R-:W-:-:S10]  /*121d0*/  IMAD.MOV.U32 R7, RZ, RZ, R5 ;  /* 0x000000ffff077224 */ /* 0x000fd400078e0005 */
[----:B------:R-:W-:Y:S05]  /*121e0*/  @!P0 BRA `(.L_x_288) ;  /* 0x0000000000208947 */ /* 0x000fea0003800000 */
[----:B------:R-:W-:-:S10]  /*121f0*/  DFMA.RM R6, R8, R6, R2 ;  /* 0x000000060806722b */ /* 0x000fd40000004002 */
[----:B------:R-:W-:-:S05]  /*12200*/  IADD3 R2, P0, PT, R6, 0x1, RZ ;  /* 0x0000000106027810 */ /* 0x000fca0007f1e0ff */
[----:B------:R-:W-:-:S06]  /*12210*/  IMAD.X R3, RZ, RZ, R7, P0 ;  /* 0x000000ffff037224 */ /* 0x000fcc00000e0607 */
[----:B------:R-:W-:-:S08]  /*12220*/  DFMA.RP R10, -R6, R2, R10 ;  /* 0x00000002060a722b */ /* 0x000fd0000000810a */
[----:B------:R-:W-:-:S06]  /*12230*/  DSETP.GT.AND P0, PT, R10, RZ, PT ;  /* 0x000000ff0a00722a */ /* 0x000fcc0003f04000 */
[----:B------:R-:W-:Y:S02]  /*12240*/  FSEL R2, R2, R6, P0 ;  /* 0x0000000602027208 */ /* 0x000fe40000000000 */
[----:B------:R-:W-:Y:S01]  /*12250*/  FSEL R3, R3, R7, P0 ;  /* 0x0000000703037208 */ /* 0x000fe20000000000 */
[----:B------:R-:W-:Y:S06]  /*12260*/  BRA `(.L_x_289) ;  /* 0x0000000000647947 */ /* 0x000fec0003800000 */
.L_x_288:
[----:B------:R-:W-:-:S14]  /*12270*/  DSETP.NE.AND P0, PT, R10, RZ, PT ;  /* 0x000000ff0a00722a */ /* 0x000fdc0003f05000 */
[----:B------:R-:W-:Y:S05]  /*12280*/  @!P0 BRA `(.L_x_290) ;  /* 0x0000000000588947 */ /* 0x000fea0003800000 */
[----:B------:R-:W-:-:S13]  /*12290*/  ISETP.GE.AND P0, PT, R11, RZ, PT ;  /* 0x000000ff0b00720c */ /* 0x000fda0003f06270 */
[----:B------:R-:W-:Y:S01]  /*122a0*/  @!P0 MOV R2, 0x0 ;  /* 0x0000000000028802 */ /* 0x000fe20000000f00 */
[----:B------:R-:W-:Y:S01]  /*122b0*/  @!P0 IMAD.MOV.U32 R3, RZ, RZ, -0x80000 ;  /* 0xfff80000ff038424 */ /* 0x000fe200078e00ff */
[----:B------:R-:W-:Y:S06]  /*122c0*/  @!P0 BRA `(.L_x_289) ;  /* 0x00000000004c8947 */ /* 0x000fec0003800000 */
[----:B------:R-:W-:-:S13]  /*122d0*/  ISETP.GT.AND P0, PT, R11, 0x7fefffff, PT ;  /* 0x7fefffff0b00780c */ /* 0x000fda0003f04270 */
[----:B------:R-:W-:Y:S05]  /*122e0*/  @P0 BRA `(.L_x_290) ;  /* 0x0000000000400947 */ /* 0x000fea0003800000 */
[----:B------:R-:W-:Y:S01]  /*122f0*/  DMUL R10, R10, 8.11296384146066816958e+31 ;  /* 0x469000000a0a7828 */ /* 0x000fe20000000000 */
[----:B------:R-:W-:Y:S01]  /*12300*/  IMAD.MOV.U32 R8, RZ, RZ, RZ ;  /* 0x000000ffff087224 */ /* 0x000fe200078e00ff */
[----:B------:R-:W-:Y:S01]  /*12310*/  MOV R2, 0x0 ;  /* 0x0000000000027802 */ /* 0x000fe20000000f00 */
[----:B------:R-:W-:-:S03]  /*12320*/  IMAD.MOV.U32 R3, RZ, RZ, 0x3fd80000 ;  /* 0x3fd80000ff037424 */ /* 0x000fc600078e00ff */
[----:B------:R-:W0:Y:S02]  /*12330*/  MUFU.RSQ64H R9, R11 ;  /* 0x0000000b00097308 */ /* 0x000e240000001c00 */
[----:B0-----:R-:W-:-:S08]  /*12340*/  DMUL R6, R8, R8 ;  /* 0x0000000808067228 */ /* 0x001fd00000000000 */
[----:B------:R-:W-:-:S08]  /*12350*/  DFMA R6, R10, -R6, 1 ;  /* 0x3ff000000a06742b */ /* 0x000fd00000000806 */
[----:B------:R-:W-:Y:S02]  /*12360*/  DFMA R2, R6, R2, 0.5 ;  /* 0x3fe000000602742b */ /* 0x000fe40000000002 */
[----:B------:R-:W-:-:S08]  /*12370*/  DMUL R6, R8, R6 ;  /* 0x0000000608067228 */ /* 0x000fd00000000000 */
[----:B------:R-:W-:-:S08]  /*12380*/  DFMA R6, R2, R6, R8 ;  /* 0x000000060206722b */ /* 0x000fd00000000008 */
[----:B------:R-:W-:Y:S02]  /*12390*/  DMUL R2, R10, R6 ;  /* 0x000000060a027228 */ /* 0x000fe40000000000 */
[----:B------:R-:W-:-:S06]  /*123a0*/  VIADD R7, R7, 0xfff00000 ;  /* 0xfff0000007077836 */ /* 0x000fcc0000000000 */
[----:B------:R-:W-:-:S08]  /*123b0*/  DFMA R8, R2, -R2, R10 ;  /* 0x800000020208722b */ /* 0x000fd0000000000a */
[----:B------:R-:W-:-:S10]  /*123c0*/  DFMA R2, R6, R8, R2 ;  /* 0x000000080602722b */ /* 0x000fd40000000002 */
[----:B------:R-:W-:Y:S01]  /*123d0*/  IADD3 R3, PT, PT, R3, -0x3500000, RZ ;  /* 0xfcb0000003037810 */ /* 0x000fe20007ffe0ff */
[----:B------:R-:W-:Y:S06]  /*123e0*/  BRA `(.L_x_289) ;  /* 0x0000000000047947 */ /* 0x000fec0003800000 */
.L_x_290:
[----:B------:R-:W-:-:S11]  /*123f0*/  DADD R2, R10, R10 ;  /* 0x000000000a027229 */ /* 0x000fd6000000000a */
.L_x_289:
[----:B------:R-:W-:Y:S05]  /*12400*/  BSYNC.RECONVERGENT B0 ;  /* 0x0000000000007941 */ /* 0x000fea0003800200 */
.L_x_287:
[----:B------:R-:W-:-:S04]  /*12410*/  IMAD.MOV.U32 R5, RZ, RZ, 0x0 ;  /* 0x00000000ff057424 */ /* 0x000fc800078e00ff */
[----:B------:R-:W-:Y:S05]  /*12420*/  RET.REL.NODEC R4 `(_Z21ComputeScheduleKernelP9SubdomainPdPiS2_iS2_) ;  /* 0xfffffed804f47950 */ /* 0x000fea0003c3ffff */
.L_x_291:
        /* <DEDUP_REMOVED lines=13> */
.L_x_292:


//--------------------- .nv.shared.reserved.0     --------------------------
	.section	.nv.shared.reserved.0,"aw",@nobits
	.weak		__nv_reservedSMEM_offset_0_alias
	.size		__nv_reservedSMEM_offset_0_alias, 0, 64
	.other		__nv_reservedSMEM_offset_0_alias,@"STO_CUDA_RESERVED_SHARED STV_DEFAULT"
__nv_reservedSMEM_offset_0_alias:
	.zero		0
	.zero		64


//--------------------- .nv.constant0._Z20syncGhostCellsKernelP9SubdomainPiiS1_ --------------------------
	.section	.nv.constant0._Z20syncGhostCellsKernelP9SubdomainPiiS1_,"a",@progbits
	.sectionflags	@""
	.align	4
.nv.constant0._Z20syncGhostCellsKernelP9SubdomainPiiS1_:
	.zero		928


//--------------------- .nv.constant0._Z21ComputeScheduleKernelP9SubdomainPdPiS2_iS2_ --------------------------
	.section	.nv.constant0._Z21ComputeScheduleKernelP9SubdomainPdPiS2_iS2_,"a",@progbits
	.sectionflags	@""
	.align	4
.nv.constant0._Z21ComputeScheduleKernelP9SubdomainPdPiS2_iS2_:
	.zero		944


//--------------------- SYMBOLS --------------------------

	.type		.nv.reservedSmem.offset0,@object
	.size		.nv.reservedSmem.offset0,0x4
